//
// Generated by NVIDIA NVVM Compiler
//
// Compiler Build ID: CL-36424714
// Cuda compilation tools, release 13.0, V13.0.88
// Based on NVVM 20.0.0
//

.version 9.0
.target sm_100
.address_size 64

	// .globl	training_max_pooling_2d

.visible .entry training_max_pooling_2d(
	.param .u64 .ptr .align 1 training_max_pooling_2d_param_0,
	.param .u64 .ptr .align 1 training_max_pooling_2d_param_1,
	.param .u64 .ptr .align 1 training_max_pooling_2d_param_2,
	.param .u64 .ptr .align 1 training_max_pooling_2d_param_3
)
{
	.reg .pred 	%p<88>;
	.reg .b32 	%r<173>;
	.reg .b32 	%f<170>;
	.reg .b64 	%rd<96>;

	ld.param.u64 	%rd15, [training_max_pooling_2d_param_0];
	ld.param.u64 	%rd16, [training_max_pooling_2d_param_1];
	ld.param.u64 	%rd13, [training_max_pooling_2d_param_2];
	ld.param.u64 	%rd14, [training_max_pooling_2d_param_3];
	cvta.to.global.u64 	%rd1, %rd16;
	cvta.to.global.u64 	%rd2, %rd15;
	mov.u32 	%r62, %ctaid.x;
	mov.u32 	%r1, %ntid.x;
	mov.u32 	%r63, %tid.x;
	mad.lo.s32 	%r152, %r62, %r1, %r63;
	ld.global.u32 	%r64, [%rd2+20];
	setp.ge.s32 	%p1, %r152, %r64;
	@%p1 bra 	$L__BB0_39;
	mov.u32 	%r65, %nctaid.x;
	mul.lo.s32 	%r3, %r1, %r65;
	cvta.to.global.u64 	%rd3, %rd13;
	cvta.to.global.u64 	%rd4, %rd14;
$L__BB0_2:
	ld.global.u32 	%r5, [%rd2+16];
	ld.global.u32 	%r6, [%rd2+4];
	div.s32 	%r66, %r5, %r6;
	ld.global.u32 	%r67, [%rd2+12];
	ld.global.u32 	%r7, [%rd2];
	div.s32 	%r68, %r67, %r7;
	mul.lo.s32 	%r69, %r68, %r66;
	ld.global.u32 	%r70, [%rd2+8];
	mul.lo.s32 	%r71, %r69, %r70;
	div.s32 	%r72, %r152, %r71;
	mul.lo.s32 	%r73, %r72, %r71;
	sub.s32 	%r74, %r152, %r73;
	div.s32 	%r75, %r74, %r69;
	mad.lo.s32 	%r76, %r75, %r69, %r73;
	sub.s32 	%r77, %r152, %r76;
	div.s32 	%r78, %r77, %r66;
	mad.lo.s32 	%r79, %r78, %r66, %r76;
	sub.s32 	%r80, %r152, %r79;
	mul.lo.s32 	%r81, %r7, %r78;
	mul.lo.s32 	%r82, %r7, %r80;
	mad.lo.s32 	%r83, %r70, %r72, %r75;
	mad.lo.s32 	%r84, %r83, %r67, %r81;
	mad.lo.s32 	%r8, %r84, %r5, %r82;
	mov.f32 	%f159, 0fFF800000;
	min.s32 	%r85, %r7, %r6;
	setp.lt.s32 	%p2, %r85, 1;
	@%p2 bra 	$L__BB0_19;
	and.b32  	%r9, %r6, 15;
	and.b32  	%r10, %r6, 2147483632;
	and.b32  	%r11, %r6, 7;
	and.b32  	%r12, %r6, 3;
	neg.s32 	%r13, %r10;
	shl.b32 	%r14, %r5, 4;
	mov.f32 	%f159, 0fFF800000;
	mov.b32 	%r153, 0;
	mul.wide.s32 	%rd6, %r5, 4;
$L__BB0_4:
	setp.lt.u32 	%p3, %r6, 16;
	add.s32 	%r16, %r153, %r8;
	mov.b32 	%r157, 0;
	@%p3 bra 	$L__BB0_7;
	mov.u32 	%r154, %r16;
	mov.u32 	%r155, %r13;
$L__BB0_6:
	.pragma "nounroll";
	mul.wide.s32 	%rd17, %r154, 4;
	add.s64 	%rd18, %rd1, %rd17;
	ld.global.f32 	%f35, [%rd18];
	setp.gt.f32 	%p4, %f35, %f159;
	selp.f32 	%f36, %f35, %f159, %p4;
	mul.wide.s32 	%rd19, %r5, 4;
	add.s64 	%rd20, %rd18, %rd19;
	ld.global.f32 	%f37, [%rd20];
	setp.gt.f32 	%p5, %f37, %f36;
	selp.f32 	%f38, %f37, %f36, %p5;
	add.s64 	%rd21, %rd20, %rd19;
	ld.global.f32 	%f39, [%rd21];
	setp.gt.f32 	%p6, %f39, %f38;
	selp.f32 	%f40, %f39, %f38, %p6;
	add.s64 	%rd22, %rd21, %rd19;
	ld.global.f32 	%f41, [%rd22];
	setp.gt.f32 	%p7, %f41, %f40;
	selp.f32 	%f42, %f41, %f40, %p7;
	add.s64 	%rd23, %rd22, %rd19;
	ld.global.f32 	%f43, [%rd23];
	setp.gt.f32 	%p8, %f43, %f42;
	selp.f32 	%f44, %f43, %f42, %p8;
	add.s64 	%rd24, %rd23, %rd19;
	ld.global.f32 	%f45, [%rd24];
	setp.gt.f32 	%p9, %f45, %f44;
	selp.f32 	%f46, %f45, %f44, %p9;
	add.s64 	%rd25, %rd24, %rd19;
	ld.global.f32 	%f47, [%rd25];
	setp.gt.f32 	%p10, %f47, %f46;
	selp.f32 	%f48, %f47, %f46, %p10;
	add.s64 	%rd26, %rd25, %rd19;
	ld.global.f32 	%f49, [%rd26];
	setp.gt.f32 	%p11, %f49, %f48;
	selp.f32 	%f50, %f49, %f48, %p11;
	add.s64 	%rd27, %rd26, %rd19;
	ld.global.f32 	%f51, [%rd27];
	setp.gt.f32 	%p12, %f51, %f50;
	selp.f32 	%f52, %f51, %f50, %p12;
	add.s64 	%rd28, %rd27, %rd19;
	ld.global.f32 	%f53, [%rd28];
	setp.gt.f32 	%p13, %f53, %f52;
	selp.f32 	%f54, %f53, %f52, %p13;
	add.s64 	%rd29, %rd28, %rd19;
	ld.global.f32 	%f55, [%rd29];
	setp.gt.f32 	%p14, %f55, %f54;
	selp.f32 	%f56, %f55, %f54, %p14;
	add.s64 	%rd30, %rd29, %rd19;
	ld.global.f32 	%f57, [%rd30];
	setp.gt.f32 	%p15, %f57, %f56;
	selp.f32 	%f58, %f57, %f56, %p15;
	add.s64 	%rd31, %rd30, %rd19;
	ld.global.f32 	%f59, [%rd31];
	setp.gt.f32 	%p16, %f59, %f58;
	selp.f32 	%f60, %f59, %f58, %p16;
	add.s64 	%rd32, %rd31, %rd19;
	ld.global.f32 	%f61, [%rd32];
	setp.gt.f32 	%p17, %f61, %f60;
	selp.f32 	%f62, %f61, %f60, %p17;
	add.s64 	%rd33, %rd32, %rd19;
	ld.global.f32 	%f63, [%rd33];
	setp.gt.f32 	%p18, %f63, %f62;
	selp.f32 	%f64, %f63, %f62, %p18;
	add.s64 	%rd34, %rd33, %rd19;
	ld.global.f32 	%f65, [%rd34];
	setp.gt.f32 	%p19, %f65, %f64;
	selp.f32 	%f159, %f65, %f64, %p19;
	add.s32 	%r155, %r155, 16;
	add.s32 	%r154, %r154, %r14;
	setp.ne.s32 	%p20, %r155, 0;
	mov.u32 	%r157, %r10;
	@%p20 bra 	$L__BB0_6;
$L__BB0_7:
	setp.eq.s32 	%p21, %r9, 0;
	@%p21 bra 	$L__BB0_18;
	setp.lt.u32 	%p22, %r9, 8;
	@%p22 bra 	$L__BB0_10;
	mad.lo.s32 	%r88, %r5, %r157, %r16;
	mul.wide.s32 	%rd35, %r88, 4;
	add.s64 	%rd36, %rd1, %rd35;
	ld.global.f32 	%f67, [%rd36];
	setp.gt.f32 	%p23, %f67, %f159;
	selp.f32 	%f68, %f67, %f159, %p23;
	mul.wide.s32 	%rd37, %r5, 4;
	add.s64 	%rd38, %rd36, %rd37;
	ld.global.f32 	%f69, [%rd38];
	setp.gt.f32 	%p24, %f69, %f68;
	selp.f32 	%f70, %f69, %f68, %p24;
	add.s64 	%rd39, %rd38, %rd37;
	ld.global.f32 	%f71, [%rd39];
	setp.gt.f32 	%p25, %f71, %f70;
	selp.f32 	%f72, %f71, %f70, %p25;
	add.s64 	%rd40, %rd39, %rd37;
	ld.global.f32 	%f73, [%rd40];
	setp.gt.f32 	%p26, %f73, %f72;
	selp.f32 	%f74, %f73, %f72, %p26;
	add.s64 	%rd41, %rd40, %rd37;
	ld.global.f32 	%f75, [%rd41];
	setp.gt.f32 	%p27, %f75, %f74;
	selp.f32 	%f76, %f75, %f74, %p27;
	add.s64 	%rd42, %rd41, %rd37;
	ld.global.f32 	%f77, [%rd42];
	setp.gt.f32 	%p28, %f77, %f76;
	selp.f32 	%f78, %f77, %f76, %p28;
	add.s64 	%rd43, %rd42, %rd37;
	ld.global.f32 	%f79, [%rd43];
	setp.gt.f32 	%p29, %f79, %f78;
	selp.f32 	%f80, %f79, %f78, %p29;
	add.s64 	%rd44, %rd43, %rd37;
	ld.global.f32 	%f81, [%rd44];
	setp.gt.f32 	%p30, %f81, %f80;
	selp.f32 	%f159, %f81, %f80, %p30;
	add.s32 	%r157, %r157, 8;
$L__BB0_10:
	setp.eq.s32 	%p31, %r11, 0;
	@%p31 bra 	$L__BB0_18;
	setp.lt.u32 	%p32, %r11, 4;
	@%p32 bra 	$L__BB0_13;
	mad.lo.s32 	%r89, %r5, %r157, %r16;
	mul.wide.s32 	%rd45, %r89, 4;
	add.s64 	%rd46, %rd1, %rd45;
	ld.global.f32 	%f83, [%rd46];
	setp.gt.f32 	%p33, %f83, %f159;
	selp.f32 	%f84, %f83, %f159, %p33;
	mul.wide.s32 	%rd47, %r5, 4;
	add.s64 	%rd48, %rd46, %rd47;
	ld.global.f32 	%f85, [%rd48];
	setp.gt.f32 	%p34, %f85, %f84;
	selp.f32 	%f86, %f85, %f84, %p34;
	add.s64 	%rd49, %rd48, %rd47;
	ld.global.f32 	%f87, [%rd49];
	setp.gt.f32 	%p35, %f87, %f86;
	selp.f32 	%f88, %f87, %f86, %p35;
	add.s64 	%rd50, %rd49, %rd47;
	ld.global.f32 	%f89, [%rd50];
	setp.gt.f32 	%p36, %f89, %f88;
	selp.f32 	%f159, %f89, %f88, %p36;
	add.s32 	%r157, %r157, 4;
$L__BB0_13:
	setp.eq.s32 	%p37, %r12, 0;
	@%p37 bra 	$L__BB0_18;
	setp.eq.s32 	%p38, %r12, 1;
	mad.lo.s32 	%r90, %r5, %r157, %r16;
	mul.wide.s32 	%rd51, %r90, 4;
	add.s64 	%rd5, %rd1, %rd51;
	ld.global.f32 	%f90, [%rd5];
	setp.gt.f32 	%p39, %f90, %f159;
	selp.f32 	%f159, %f90, %f159, %p39;
	@%p38 bra 	$L__BB0_18;
	setp.eq.s32 	%p40, %r12, 2;
	add.s64 	%rd7, %rd5, %rd6;
	ld.global.f32 	%f91, [%rd7];
	setp.gt.f32 	%p41, %f91, %f159;
	selp.f32 	%f159, %f91, %f159, %p41;
	@%p40 bra 	$L__BB0_18;
	add.s64 	%rd52, %rd7, %rd6;
	ld.global.f32 	%f14, [%rd52];
	setp.leu.f32 	%p42, %f14, %f159;
	@%p42 bra 	$L__BB0_18;
	mov.f32 	%f159, %f14;
$L__BB0_18:
	add.s32 	%r153, %r153, 1;
	setp.ne.s32 	%p43, %r153, %r7;
	@%p43 bra 	$L__BB0_4;
$L__BB0_19:
	mul.wide.s32 	%rd54, %r152, 4;
	add.s64 	%rd55, %rd3, %rd54;
	st.global.f32 	[%rd55], %f159;
	ld.global.u32 	%r27, [%rd2];
	setp.lt.s32 	%p44, %r27, 1;
	mov.b64 	%rd95, 0;
	@%p44 bra 	$L__BB0_38;
	ld.global.u32 	%r28, [%rd2+4];
	setp.lt.s32 	%p45, %r28, 1;
	@%p45 bra 	$L__BB0_38;
	ld.global.u32 	%r29, [%rd2+16];
	and.b32  	%r30, %r28, 15;
	and.b32  	%r31, %r28, 2147483632;
	and.b32  	%r32, %r28, 7;
	and.b32  	%r33, %r28, 3;
	mov.f32 	%f169, 0fFF800000;
	mov.b32 	%r159, 0;
	mov.u32 	%r172, %r159;
$L__BB0_22:
	setp.lt.u32 	%p46, %r28, 16;
	add.s32 	%r36, %r159, %r8;
	mov.b32 	%r167, 0;
	@%p46 bra 	$L__BB0_25;
	mov.b32 	%r161, 0;
$L__BB0_24:
	.pragma "nounroll";
	mad.lo.s32 	%r95, %r29, %r161, %r36;
	mul.wide.s32 	%rd57, %r95, 4;
	add.s64 	%rd58, %rd1, %rd57;
	ld.global.f32 	%f94, [%rd58];
	setp.gt.f32 	%p47, %f94, %f169;
	selp.f32 	%f95, %f94, %f169, %p47;
	selp.b32 	%r96, %r95, %r172, %p47;
	add.s32 	%r97, %r95, %r29;
	mul.wide.s32 	%rd59, %r29, 4;
	add.s64 	%rd60, %rd58, %rd59;
	ld.global.f32 	%f96, [%rd60];
	setp.gt.f32 	%p48, %f96, %f95;
	selp.f32 	%f97, %f96, %f95, %p48;
	selp.b32 	%r98, %r97, %r96, %p48;
	add.s32 	%r99, %r97, %r29;
	add.s64 	%rd61, %rd60, %rd59;
	ld.global.f32 	%f98, [%rd61];
	setp.gt.f32 	%p49, %f98, %f97;
	selp.f32 	%f99, %f98, %f97, %p49;
	selp.b32 	%r100, %r99, %r98, %p49;
	add.s32 	%r101, %r99, %r29;
	add.s64 	%rd62, %rd61, %rd59;
	ld.global.f32 	%f100, [%rd62];
	setp.gt.f32 	%p50, %f100, %f99;
	selp.f32 	%f101, %f100, %f99, %p50;
	selp.b32 	%r102, %r101, %r100, %p50;
	add.s32 	%r103, %r101, %r29;
	add.s64 	%rd63, %rd62, %rd59;
	ld.global.f32 	%f102, [%rd63];
	setp.gt.f32 	%p51, %f102, %f101;
	selp.f32 	%f103, %f102, %f101, %p51;
	selp.b32 	%r104, %r103, %r102, %p51;
	add.s32 	%r105, %r103, %r29;
	add.s64 	%rd64, %rd63, %rd59;
	ld.global.f32 	%f104, [%rd64];
	setp.gt.f32 	%p52, %f104, %f103;
	selp.f32 	%f105, %f104, %f103, %p52;
	selp.b32 	%r106, %r105, %r104, %p52;
	add.s32 	%r107, %r105, %r29;
	add.s64 	%rd65, %rd64, %rd59;
	ld.global.f32 	%f106, [%rd65];
	setp.gt.f32 	%p53, %f106, %f105;
	selp.f32 	%f107, %f106, %f105, %p53;
	selp.b32 	%r108, %r107, %r106, %p53;
	add.s32 	%r109, %r107, %r29;
	add.s64 	%rd66, %rd65, %rd59;
	ld.global.f32 	%f108, [%rd66];
	setp.gt.f32 	%p54, %f108, %f107;
	selp.f32 	%f109, %f108, %f107, %p54;
	selp.b32 	%r110, %r109, %r108, %p54;
	add.s32 	%r111, %r109, %r29;
	add.s64 	%rd67, %rd66, %rd59;
	ld.global.f32 	%f110, [%rd67];
	setp.gt.f32 	%p55, %f110, %f109;
	selp.f32 	%f111, %f110, %f109, %p55;
	selp.b32 	%r112, %r111, %r110, %p55;
	add.s32 	%r113, %r111, %r29;
	add.s64 	%rd68, %rd67, %rd59;
	ld.global.f32 	%f112, [%rd68];
	setp.gt.f32 	%p56, %f112, %f111;
	selp.f32 	%f113, %f112, %f111, %p56;
	selp.b32 	%r114, %r113, %r112, %p56;
	add.s32 	%r115, %r113, %r29;
	add.s64 	%rd69, %rd68, %rd59;
	ld.global.f32 	%f114, [%rd69];
	setp.gt.f32 	%p57, %f114, %f113;
	selp.f32 	%f115, %f114, %f113, %p57;
	selp.b32 	%r116, %r115, %r114, %p57;
	add.s32 	%r117, %r115, %r29;
	add.s64 	%rd70, %rd69, %rd59;
	ld.global.f32 	%f116, [%rd70];
	setp.gt.f32 	%p58, %f116, %f115;
	selp.f32 	%f117, %f116, %f115, %p58;
	selp.b32 	%r118, %r117, %r116, %p58;
	add.s32 	%r119, %r117, %r29;
	add.s64 	%rd71, %rd70, %rd59;
	ld.global.f32 	%f118, [%rd71];
	setp.gt.f32 	%p59, %f118, %f117;
	selp.f32 	%f119, %f118, %f117, %p59;
	selp.b32 	%r120, %r119, %r118, %p59;
	add.s32 	%r121, %r119, %r29;
	add.s64 	%rd72, %rd71, %rd59;
	ld.global.f32 	%f120, [%rd72];
	setp.gt.f32 	%p60, %f120, %f119;
	selp.f32 	%f121, %f120, %f119, %p60;
	selp.b32 	%r122, %r121, %r120, %p60;
	add.s32 	%r123, %r121, %r29;
	add.s64 	%rd73, %rd72, %rd59;
	ld.global.f32 	%f122, [%rd73];
	setp.gt.f32 	%p61, %f122, %f121;
	selp.f32 	%f123, %f122, %f121, %p61;
	selp.b32 	%r124, %r123, %r122, %p61;
	add.s32 	%r125, %r123, %r29;
	add.s64 	%rd74, %rd73, %rd59;
	ld.global.f32 	%f124, [%rd74];
	setp.gt.f32 	%p62, %f124, %f123;
	selp.f32 	%f169, %f124, %f123, %p62;
	selp.b32 	%r172, %r125, %r124, %p62;
	add.s32 	%r161, %r161, 16;
	setp.ne.s32 	%p63, %r161, %r31;
	mov.u32 	%r167, %r31;
	@%p63 bra 	$L__BB0_24;
$L__BB0_25:
	setp.eq.s32 	%p64, %r30, 0;
	@%p64 bra 	$L__BB0_36;
	setp.lt.u32 	%p65, %r30, 8;
	@%p65 bra 	$L__BB0_28;
	mad.lo.s32 	%r127, %r29, %r167, %r36;
	mul.wide.s32 	%rd75, %r127, 4;
	add.s64 	%rd76, %rd1, %rd75;
	ld.global.f32 	%f126, [%rd76];
	setp.gt.f32 	%p66, %f126, %f169;
	selp.f32 	%f127, %f126, %f169, %p66;
	selp.b32 	%r128, %r127, %r172, %p66;
	add.s32 	%r129, %r127, %r29;
	mul.wide.s32 	%rd77, %r29, 4;
	add.s64 	%rd78, %rd76, %rd77;
	ld.global.f32 	%f128, [%rd78];
	setp.gt.f32 	%p67, %f128, %f127;
	selp.f32 	%f129, %f128, %f127, %p67;
	selp.b32 	%r130, %r129, %r128, %p67;
	add.s32 	%r131, %r129, %r29;
	add.s64 	%rd79, %rd78, %rd77;
	ld.global.f32 	%f130, [%rd79];
	setp.gt.f32 	%p68, %f130, %f129;
	selp.f32 	%f131, %f130, %f129, %p68;
	selp.b32 	%r132, %r131, %r130, %p68;
	add.s32 	%r133, %r131, %r29;
	add.s64 	%rd80, %rd79, %rd77;
	ld.global.f32 	%f132, [%rd80];
	setp.gt.f32 	%p69, %f132, %f131;
	selp.f32 	%f133, %f132, %f131, %p69;
	selp.b32 	%r134, %r133, %r132, %p69;
	add.s32 	%r135, %r133, %r29;
	add.s64 	%rd81, %rd80, %rd77;
	ld.global.f32 	%f134, [%rd81];
	setp.gt.f32 	%p70, %f134, %f133;
	selp.f32 	%f135, %f134, %f133, %p70;
	selp.b32 	%r136, %r135, %r134, %p70;
	add.s32 	%r137, %r135, %r29;
	add.s64 	%rd82, %rd81, %rd77;
	ld.global.f32 	%f136, [%rd82];
	setp.gt.f32 	%p71, %f136, %f135;
	selp.f32 	%f137, %f136, %f135, %p71;
	selp.b32 	%r138, %r137, %r136, %p71;
	add.s32 	%r139, %r137, %r29;
	add.s64 	%rd83, %rd82, %rd77;
	ld.global.f32 	%f138, [%rd83];
	setp.gt.f32 	%p72, %f138, %f137;
	selp.f32 	%f139, %f138, %f137, %p72;
	selp.b32 	%r140, %r139, %r138, %p72;
	add.s32 	%r141, %r139, %r29;
	add.s64 	%rd84, %rd83, %rd77;
	ld.global.f32 	%f140, [%rd84];
	setp.gt.f32 	%p73, %f140, %f139;
	selp.f32 	%f169, %f140, %f139, %p73;
	selp.b32 	%r172, %r141, %r140, %p73;
	add.s32 	%r167, %r167, 8;
$L__BB0_28:
	setp.eq.s32 	%p74, %r32, 0;
	@%p74 bra 	$L__BB0_36;
	setp.lt.u32 	%p75, %r32, 4;
	@%p75 bra 	$L__BB0_31;
	mad.lo.s32 	%r143, %r29, %r167, %r36;
	mul.wide.s32 	%rd85, %r143, 4;
	add.s64 	%rd86, %rd1, %rd85;
	ld.global.f32 	%f142, [%rd86];
	setp.gt.f32 	%p76, %f142, %f169;
	selp.f32 	%f143, %f142, %f169, %p76;
	selp.b32 	%r144, %r143, %r172, %p76;
	add.s32 	%r145, %r143, %r29;
	mul.wide.s32 	%rd87, %r29, 4;
	add.s64 	%rd88, %rd86, %rd87;
	ld.global.f32 	%f144, [%rd88];
	setp.gt.f32 	%p77, %f144, %f143;
	selp.f32 	%f145, %f144, %f143, %p77;
	selp.b32 	%r146, %r145, %r144, %p77;
	add.s32 	%r147, %r145, %r29;
	add.s64 	%rd89, %rd88, %rd87;
	ld.global.f32 	%f146, [%rd89];
	setp.gt.f32 	%p78, %f146, %f145;
	selp.f32 	%f147, %f146, %f145, %p78;
	selp.b32 	%r148, %r147, %r146, %p78;
	add.s32 	%r149, %r147, %r29;
	add.s64 	%rd90, %rd89, %rd87;
	ld.global.f32 	%f148, [%rd90];
	setp.gt.f32 	%p79, %f148, %f147;
	selp.f32 	%f169, %f148, %f147, %p79;
	selp.b32 	%r172, %r149, %r148, %p79;
	add.s32 	%r167, %r167, 4;
$L__BB0_31:
	setp.eq.s32 	%p80, %r33, 0;
	@%p80 bra 	$L__BB0_36;
	setp.eq.s32 	%p81, %r33, 1;
	mad.lo.s32 	%r54, %r29, %r167, %r36;
	mul.wide.s32 	%rd91, %r54, 4;
	add.s64 	%rd8, %rd1, %rd91;
	ld.global.f32 	%f149, [%rd8];
	setp.gt.f32 	%p82, %f149, %f169;
	selp.f32 	%f169, %f149, %f169, %p82;
	selp.b32 	%r172, %r54, %r172, %p82;
	@%p81 bra 	$L__BB0_36;
	setp.eq.s32 	%p83, %r33, 2;
	add.s32 	%r56, %r54, %r29;
	mul.wide.s32 	%rd9, %r29, 4;
	add.s64 	%rd10, %rd8, %rd9;
	ld.global.f32 	%f150, [%rd10];
	setp.gt.f32 	%p84, %f150, %f169;
	selp.f32 	%f169, %f150, %f169, %p84;
	selp.b32 	%r172, %r56, %r172, %p84;
	@%p83 bra 	$L__BB0_36;
	add.s64 	%rd92, %rd10, %rd9;
	ld.global.f32 	%f30, [%rd92];
	setp.leu.f32 	%p85, %f30, %f169;
	@%p85 bra 	$L__BB0_36;
	add.s32 	%r172, %r56, %r29;
	mov.f32 	%f169, %f30;
$L__BB0_36:
	add.s32 	%r159, %r159, 1;
	setp.ne.s32 	%p86, %r159, %r27;
	@%p86 bra 	$L__BB0_22;
	cvt.s64.s32 	%rd95, %r172;
$L__BB0_38:
	shl.b64 	%rd93, %rd95, 2;
	add.s64 	%rd94, %rd4, %rd93;
	mov.b32 	%r150, 1065353216;
	st.global.u32 	[%rd94], %r150;
	add.s32 	%r152, %r152, %r3;
	ld.global.u32 	%r151, [%rd2+20];
	setp.lt.s32 	%p87, %r152, %r151;
	@%p87 bra 	$L__BB0_2;
$L__BB0_39:
	ret;

}
	// .globl	max_pooling_2d
.visible .entry max_pooling_2d(
	.param .u64 .ptr .align 1 max_pooling_2d_param_0,
	.param .u64 .ptr .align 1 max_pooling_2d_param_1,
	.param .u64 .ptr .align 1 max_pooling_2d_param_2
)
{
	.reg .pred 	%p<46>;
	.reg .b32 	%r<64>;
	.reg .b32 	%f<89>;
	.reg .b64 	%rd<48>;

	ld.param.u64 	%rd8, [max_pooling_2d_param_0];
	ld.param.u64 	%rd9, [max_pooling_2d_param_1];
	ld.param.u64 	%rd7, [max_pooling_2d_param_2];
	cvta.to.global.u64 	%rd1, %rd9;
	cvta.to.global.u64 	%rd2, %rd8;
	mov.u32 	%r28, %ctaid.x;
	mov.u32 	%r1, %ntid.x;
	mov.u32 	%r29, %tid.x;
	mad.lo.s32 	%r57, %r28, %r1, %r29;
	ld.global.u32 	%r30, [%rd2+20];
	setp.ge.s32 	%p1, %r57, %r30;
	@%p1 bra 	$L__BB1_21;
	mov.u32 	%r31, %nctaid.x;
	mul.lo.s32 	%r3, %r1, %r31;
	cvta.to.global.u64 	%rd3, %rd7;
$L__BB1_2:
	ld.global.u32 	%r5, [%rd2+16];
	ld.global.u32 	%r6, [%rd2+4];
	ld.global.u32 	%r7, [%rd2];
	setp.lt.s32 	%p2, %r7, 1;
	mov.f32 	%f87, 0fFF800000;
	@%p2 bra 	$L__BB1_20;
	setp.lt.s32 	%p3, %r6, 1;
	@%p3 bra 	$L__BB1_20;
	div.s32 	%r33, %r5, %r6;
	ld.global.u32 	%r34, [%rd2+12];
	div.s32 	%r35, %r34, %r7;
	mul.lo.s32 	%r36, %r35, %r33;
	ld.global.u32 	%r37, [%rd2+8];
	mul.lo.s32 	%r38, %r36, %r37;
	div.s32 	%r39, %r57, %r38;
	mul.lo.s32 	%r40, %r39, %r38;
	sub.s32 	%r41, %r57, %r40;
	div.s32 	%r42, %r41, %r36;
	mad.lo.s32 	%r43, %r42, %r36, %r40;
	sub.s32 	%r44, %r57, %r43;
	div.s32 	%r45, %r44, %r33;
	and.b32  	%r8, %r6, 15;
	and.b32  	%r9, %r6, 2147483632;
	and.b32  	%r10, %r6, 7;
	and.b32  	%r11, %r6, 3;
	neg.s32 	%r12, %r9;
	shl.b32 	%r13, %r5, 4;
	mad.lo.s32 	%r46, %r45, %r33, %r43;
	sub.s32 	%r47, %r57, %r46;
	mul.lo.s32 	%r48, %r7, %r47;
	mul.lo.s32 	%r49, %r7, %r45;
	mad.lo.s32 	%r50, %r37, %r39, %r42;
	mad.lo.s32 	%r51, %r50, %r34, %r49;
	mad.lo.s32 	%r14, %r51, %r5, %r48;
	mov.f32 	%f87, 0fFF800000;
	mov.b32 	%r58, 0;
	mul.wide.s32 	%rd5, %r5, 4;
$L__BB1_5:
	setp.lt.u32 	%p4, %r6, 16;
	add.s32 	%r16, %r14, %r58;
	mov.b32 	%r62, 0;
	@%p4 bra 	$L__BB1_8;
	mov.u32 	%r59, %r16;
	mov.u32 	%r60, %r12;
$L__BB1_7:
	.pragma "nounroll";
	mul.wide.s32 	%rd10, %r59, 4;
	add.s64 	%rd11, %rd1, %rd10;
	ld.global.f32 	%f21, [%rd11];
	setp.gt.f32 	%p5, %f21, %f87;
	selp.f32 	%f22, %f21, %f87, %p5;
	add.s64 	%rd13, %rd11, %rd5;
	ld.global.f32 	%f23, [%rd13];
	setp.gt.f32 	%p6, %f23, %f22;
	selp.f32 	%f24, %f23, %f22, %p6;
	add.s64 	%rd14, %rd13, %rd5;
	ld.global.f32 	%f25, [%rd14];
	setp.gt.f32 	%p7, %f25, %f24;
	selp.f32 	%f26, %f25, %f24, %p7;
	add.s64 	%rd15, %rd14, %rd5;
	ld.global.f32 	%f27, [%rd15];
	setp.gt.f32 	%p8, %f27, %f26;
	selp.f32 	%f28, %f27, %f26, %p8;
	add.s64 	%rd16, %rd15, %rd5;
	ld.global.f32 	%f29, [%rd16];
	setp.gt.f32 	%p9, %f29, %f28;
	selp.f32 	%f30, %f29, %f28, %p9;
	add.s64 	%rd17, %rd16, %rd5;
	ld.global.f32 	%f31, [%rd17];
	setp.gt.f32 	%p10, %f31, %f30;
	selp.f32 	%f32, %f31, %f30, %p10;
	add.s64 	%rd18, %rd17, %rd5;
	ld.global.f32 	%f33, [%rd18];
	setp.gt.f32 	%p11, %f33, %f32;
	selp.f32 	%f34, %f33, %f32, %p11;
	add.s64 	%rd19, %rd18, %rd5;
	ld.global.f32 	%f35, [%rd19];
	setp.gt.f32 	%p12, %f35, %f34;
	selp.f32 	%f36, %f35, %f34, %p12;
	add.s64 	%rd20, %rd19, %rd5;
	ld.global.f32 	%f37, [%rd20];
	setp.gt.f32 	%p13, %f37, %f36;
	selp.f32 	%f38, %f37, %f36, %p13;
	add.s64 	%rd21, %rd20, %rd5;
	ld.global.f32 	%f39, [%rd21];
	setp.gt.f32 	%p14, %f39, %f38;
	selp.f32 	%f40, %f39, %f38, %p14;
	add.s64 	%rd22, %rd21, %rd5;
	ld.global.f32 	%f41, [%rd22];
	setp.gt.f32 	%p15, %f41, %f40;
	selp.f32 	%f42, %f41, %f40, %p15;
	add.s64 	%rd23, %rd22, %rd5;
	ld.global.f32 	%f43, [%rd23];
	setp.gt.f32 	%p16, %f43, %f42;
	selp.f32 	%f44, %f43, %f42, %p16;
	add.s64 	%rd24, %rd23, %rd5;
	ld.global.f32 	%f45, [%rd24];
	setp.gt.f32 	%p17, %f45, %f44;
	selp.f32 	%f46, %f45, %f44, %p17;
	add.s64 	%rd25, %rd24, %rd5;
	ld.global.f32 	%f47, [%rd25];
	setp.gt.f32 	%p18, %f47, %f46;
	selp.f32 	%f48, %f47, %f46, %p18;
	add.s64 	%rd26, %rd25, %rd5;
	ld.global.f32 	%f49, [%rd26];
	setp.gt.f32 	%p19, %f49, %f48;
	selp.f32 	%f50, %f49, %f48, %p19;
	add.s64 	%rd27, %rd26, %rd5;
	ld.global.f32 	%f51, [%rd27];
	setp.gt.f32 	%p20, %f51, %f50;
	selp.f32 	%f87, %f51, %f50, %p20;
	add.s32 	%r60, %r60, 16;
	add.s32 	%r59, %r59, %r13;
	setp.ne.s32 	%p21, %r60, 0;
	mov.u32 	%r62, %r9;
	@%p21 bra 	$L__BB1_7;
$L__BB1_8:
	setp.eq.s32 	%p22, %r8, 0;
	@%p22 bra 	$L__BB1_19;
	setp.lt.u32 	%p23, %r8, 8;
	@%p23 bra 	$L__BB1_11;
	mad.lo.s32 	%r53, %r5, %r62, %r16;
	mul.wide.s32 	%rd28, %r53, 4;
	add.s64 	%rd29, %rd1, %rd28;
	ld.global.f32 	%f53, [%rd29];
	setp.gt.f32 	%p24, %f53, %f87;
	selp.f32 	%f54, %f53, %f87, %p24;
	add.s64 	%rd31, %rd29, %rd5;
	ld.global.f32 	%f55, [%rd31];
	setp.gt.f32 	%p25, %f55, %f54;
	selp.f32 	%f56, %f55, %f54, %p25;
	add.s64 	%rd32, %rd31, %rd5;
	ld.global.f32 	%f57, [%rd32];
	setp.gt.f32 	%p26, %f57, %f56;
	selp.f32 	%f58, %f57, %f56, %p26;
	add.s64 	%rd33, %rd32, %rd5;
	ld.global.f32 	%f59, [%rd33];
	setp.gt.f32 	%p27, %f59, %f58;
	selp.f32 	%f60, %f59, %f58, %p27;
	add.s64 	%rd34, %rd33, %rd5;
	ld.global.f32 	%f61, [%rd34];
	setp.gt.f32 	%p28, %f61, %f60;
	selp.f32 	%f62, %f61, %f60, %p28;
	add.s64 	%rd35, %rd34, %rd5;
	ld.global.f32 	%f63, [%rd35];
	setp.gt.f32 	%p29, %f63, %f62;
	selp.f32 	%f64, %f63, %f62, %p29;
	add.s64 	%rd36, %rd35, %rd5;
	ld.global.f32 	%f65, [%rd36];
	setp.gt.f32 	%p30, %f65, %f64;
	selp.f32 	%f66, %f65, %f64, %p30;
	add.s64 	%rd37, %rd36, %rd5;
	ld.global.f32 	%f67, [%rd37];
	setp.gt.f32 	%p31, %f67, %f66;
	selp.f32 	%f87, %f67, %f66, %p31;
	add.s32 	%r62, %r62, 8;
$L__BB1_11:
	setp.eq.s32 	%p32, %r10, 0;
	@%p32 bra 	$L__BB1_19;
	setp.lt.u32 	%p33, %r10, 4;
	@%p33 bra 	$L__BB1_14;
	mad.lo.s32 	%r54, %r5, %r62, %r16;
	mul.wide.s32 	%rd38, %r54, 4;
	add.s64 	%rd39, %rd1, %rd38;
	ld.global.f32 	%f69, [%rd39];
	setp.gt.f32 	%p34, %f69, %f87;
	selp.f32 	%f70, %f69, %f87, %p34;
	add.s64 	%rd41, %rd39, %rd5;
	ld.global.f32 	%f71, [%rd41];
	setp.gt.f32 	%p35, %f71, %f70;
	selp.f32 	%f72, %f71, %f70, %p35;
	add.s64 	%rd42, %rd41, %rd5;
	ld.global.f32 	%f73, [%rd42];
	setp.gt.f32 	%p36, %f73, %f72;
	selp.f32 	%f74, %f73, %f72, %p36;
	add.s64 	%rd43, %rd42, %rd5;
	ld.global.f32 	%f75, [%rd43];
	setp.gt.f32 	%p37, %f75, %f74;
	selp.f32 	%f87, %f75, %f74, %p37;
	add.s32 	%r62, %r62, 4;
$L__BB1_14:
	setp.eq.s32 	%p38, %r11, 0;
	@%p38 bra 	$L__BB1_19;
	setp.eq.s32 	%p39, %r11, 1;
	mad.lo.s32 	%r55, %r5, %r62, %r16;
	mul.wide.s32 	%rd44, %r55, 4;
	add.s64 	%rd4, %rd1, %rd44;
	ld.global.f32 	%f76, [%rd4];
	setp.gt.f32 	%p40, %f76, %f87;
	selp.f32 	%f87, %f76, %f87, %p40;
	@%p39 bra 	$L__BB1_19;
	setp.eq.s32 	%p41, %r11, 2;
	add.s64 	%rd6, %rd4, %rd5;
	ld.global.f32 	%f77, [%rd6];
	setp.gt.f32 	%p42, %f77, %f87;
	selp.f32 	%f87, %f77, %f87, %p42;
	@%p41 bra 	$L__BB1_19;
	add.s64 	%rd45, %rd6, %rd5;
	ld.global.f32 	%f14, [%rd45];
	setp.leu.f32 	%p43, %f14, %f87;
	@%p43 bra 	$L__BB1_19;
	mov.f32 	%f87, %f14;
$L__BB1_19:
	add.s32 	%r58, %r58, 1;
	setp.ne.s32 	%p44, %r58, %r7;
	@%p44 bra 	$L__BB1_5;
$L__BB1_20:
	mul.wide.s32 	%rd46, %r57, 4;
	add.s64 	%rd47, %rd3, %rd46;
	st.global.f32 	[%rd47], %f87;
	add.s32 	%r57, %r57, %r3;
	ld.global.u32 	%r56, [%rd2+20];
	setp.lt.s32 	%p45, %r57, %r56;
	@%p45 bra 	$L__BB1_2;
$L__BB1_21:
	ret;

}
	// .globl	inputs_gradients
.visible .entry inputs_gradients(
	.param .u64 .ptr .align 1 inputs_gradients_param_0,
	.param .u64 .ptr .align 1 inputs_gradients_param_1,
	.param .u64 .ptr .align 1 inputs_gradients_param_2
)
{
	.reg .pred 	%p<7>;
	.reg .b32 	%r<76>;
	.reg .b32 	%f<4>;
	.reg .b64 	%rd<11>;

	ld.param.u64 	%rd6, [inputs_gradients_param_0];
	ld.param.u64 	%rd4, [inputs_gradients_param_1];
	ld.param.u64 	%rd5, [inputs_gradients_param_2];
	cvta.to.global.u64 	%rd1, %rd6;
	mov.u32 	%r31, %ctaid.x;
	mov.u32 	%r1, %ntid.x;
	mov.u32 	%r32, %tid.x;
	mad.lo.s32 	%r64, %r31, %r1, %r32;
	ld.global.u32 	%r71, [%rd1+20];
	setp.ge.s32 	%p1, %r64, %r71;
	@%p1 bra 	$L__BB2_11;
	ld.global.u32 	%r70, [%rd1+4];
	ld.global.u32 	%r69, [%rd1];
	mov.u32 	%r33, %nctaid.x;
	mul.lo.s32 	%r6, %r1, %r33;
	cvta.to.global.u64 	%rd2, %rd4;
	cvta.to.global.u64 	%rd3, %rd5;
$L__BB2_2:
	setp.lt.s32 	%p2, %r69, 1;
	@%p2 bra 	$L__BB2_10;
	ld.global.u32 	%r35, [%rd1+16];
	div.s32 	%r36, %r35, %r70;
	ld.global.u32 	%r37, [%rd1+12];
	div.s32 	%r38, %r37, %r69;
	mul.lo.s32 	%r39, %r38, %r36;
	ld.global.u32 	%r40, [%rd1+8];
	mul.lo.s32 	%r41, %r39, %r40;
	div.s32 	%r42, %r64, %r41;
	mul.lo.s32 	%r43, %r42, %r41;
	sub.s32 	%r44, %r64, %r43;
	div.s32 	%r45, %r44, %r39;
	mad.lo.s32 	%r46, %r45, %r39, %r43;
	sub.s32 	%r47, %r64, %r46;
	div.s32 	%r48, %r47, %r36;
	mul.wide.s32 	%rd7, %r64, 4;
	add.s64 	%rd8, %rd2, %rd7;
	ld.global.f32 	%f1, [%rd8];
	mad.lo.s32 	%r49, %r40, %r42, %r45;
	mul.lo.s32 	%r50, %r69, %r48;
	mad.lo.s32 	%r51, %r49, %r37, %r50;
	mul.lo.s32 	%r52, %r51, %r35;
	mad.lo.s32 	%r53, %r48, %r36, %r46;
	sub.s32 	%r54, %r64, %r53;
	mad.lo.s32 	%r13, %r69, %r54, %r52;
	mov.b32 	%r67, 0;
$L__BB2_4:
	setp.lt.s32 	%p3, %r70, 1;
	@%p3 bra 	$L__BB2_8;
	mov.b32 	%r68, 0;
$L__BB2_6:
	ld.global.u32 	%r56, [%rd1+16];
	add.s32 	%r57, %r13, %r68;
	mad.lo.s32 	%r58, %r56, %r67, %r57;
	mul.wide.s32 	%rd9, %r58, 4;
	add.s64 	%rd10, %rd3, %rd9;
	ld.global.f32 	%f2, [%rd10];
	mul.f32 	%f3, %f1, %f2;
	st.global.f32 	[%rd10], %f3;
	add.s32 	%r68, %r68, 1;
	ld.global.u32 	%r70, [%rd1+4];
	setp.lt.s32 	%p4, %r68, %r70;
	@%p4 bra 	$L__BB2_6;
	ld.global.u32 	%r69, [%rd1];
$L__BB2_8:
	add.s32 	%r67, %r67, 1;
	setp.lt.s32 	%p5, %r67, %r69;
	@%p5 bra 	$L__BB2_4;
	ld.global.u32 	%r71, [%rd1+20];
$L__BB2_10:
	add.s32 	%r64, %r64, %r6;
	setp.lt.s32 	%p6, %r64, %r71;
	@%p6 bra 	$L__BB2_2;
$L__BB2_11:
	ret;

}


// ===== COMPILED SASS (sm_100) =====

	.target	sm_100

	.elftype	@"ET_EXEC"


//--------------------- .note.nv.tkinfo           --------------------------
	.section	.note.nv.tkinfo,"",@"SHT_NOTE"
	.sectionflags	@"SHF_NOTE_NV_TKINFO"
	.tkinfo
        /*0018*/ 	.word	0x00000002
        /*0030*/ 	.string	""
        /*0030*/ 	.string	"ptxas"
        /*0030*/ 	.string	"Cuda compilation tools, release 13.0, V13.0.88"
        /*0030*/ 	.string	"Build cuda_13.0.r13.0/compiler.36424714_0"
        /*0030*/ 	.string	"-arch sm_100 -m 64 "



//--------------------- .note.nv.cuinfo           --------------------------
	.section	.note.nv.cuinfo,"",@"SHT_NOTE"
	.sectionflags	@"SHF_NOTE_NV_CUINFO"
        /*0018*/ 	.short	0x0002
        /*001a*/ 	.short	0x0064
        /*001c*/ 	.short	0x0082
	.zero		2


//--------------------- .nv.info                  --------------------------
	.section	.nv.info,"",@"SHT_CUDA_INFO"
	.align	4


	//----- nvinfo : EIATTR_REGCOUNT
	.align		4
        /*0000*/ 	.byte	0x04, 0x2f
        /*0002*/ 	.short	(.L_1 - .L_0)
	.align		4
.L_0:
        /*0004*/ 	.word	index@(training_max_pooling_2d)
        /*0008*/ 	.word	0x00000020


	//----- nvinfo : EIATTR_FRAME_SIZE
	.align		4
.L_1:
        /*000c*/ 	.byte	0x04, 0x11
        /*000e*/ 	.short	(.L_3 - .L_2)
	.align		4
.L_2:
        /*0010*/ 	.word	index@(training_max_pooling_2d)
        /*0014*/ 	.word	0x00000000


	//----- nvinfo : EIATTR_REGCOUNT
	.align		4
.L_3:
        /*0018*/ 	.byte	0x04, 0x2f
        /*001a*/ 	.short	(.L_5 - .L_4)
	.align		4
.L_4:
        /*001c*/ 	.word	index@(max_pooling_2d)
        /*0020*/ 	.word	0x00000020


	//----- nvinfo : EIATTR_FRAME_SIZE
	.align		4
.L_5:
        /*0024*/ 	.byte	0x04, 0x11
        /*0026*/ 	.short	(.L_7 - .L_6)
	.align		4
.L_6:
        /*0028*/ 	.word	index@(max_pooling_2d)
        /*002c*/ 	.word	0x00000000


	//----- nvinfo : EIATTR_REGCOUNT
	.align		4
.L_7:
        /*0030*/ 	.byte	0x04, 0x2f
        /*0032*/ 	.short	(.L_9 - .L_8)
	.align		4
.L_8:
        /*0034*/ 	.word	index@(inputs_gradients)
        /*0038*/ 	.word	0x00000017


	//----- nvinfo : EIATTR_FRAME_SIZE
	.align		4
.L_9:
        /*003c*/ 	.byte	0x04, 0x11
        /*003e*/ 	.short	(.L_11 - .L_10)
	.align		4
.L_10:
        /*0040*/ 	.word	index@(inputs_gradients)
        /*0044*/ 	.word	0x00000000


	//----- nvinfo : EIATTR_MIN_STACK_SIZE
	.align		4
.L_11:
        /*0048*/ 	.byte	0x04, 0x12
        /*004a*/ 	.short	(.L_13 - .L_12)
	.align		4
.L_12:
        /*004c*/ 	.word	index@(inputs_gradients)
        /*0050*/ 	.word	0x00000000


	//----- nvinfo : EIATTR_MIN_STACK_SIZE
	.align		4
.L_13:
        /*0054*/ 	.byte	0x04, 0x12
        /*0056*/ 	.short	(.L_15 - .L_14)
	.align		4
.L_14:
        /*0058*/ 	.word	index@(max_pooling_2d)
        /*005c*/ 	.word	0x00000000


	//----- nvinfo : EIATTR_MIN_STACK_SIZE
	.align		4
.L_15:
        /*0060*/ 	.byte	0x04, 0x12
        /*0062*/ 	.short	(.L_17 - .L_16)
	.align		4
.L_16:
        /*0064*/ 	.word	index@(training_max_pooling_2d)
        /*0068*/ 	.word	0x00000000
.L_17:


//--------------------- .nv.compat                --------------------------
	.section	.nv.compat,"",@"SHT_CUDA_COMPAT_INFO"
	.align	4
        /*0000*/ 	.byte	0x02, 0x09, 0x00, 0x00, 0x02, 0x02, 0x01, 0x00, 0x02, 0x05, 0x05, 0x00, 0x03, 0x07, 0x01, 0x01
        /*0010*/ 	.byte	0x02, 0x03, 0x00, 0x00, 0x02, 0x06, 0x01, 0x00, 0x04, 0x0b, 0x08, 0x00, 0x09, 0x00, 0x00, 0x00
        /*0020*/ 	.byte	0x00, 0x00, 0x00, 0x00


//--------------------- .nv.info.inputs_gradients --------------------------
	.section	.nv.info.inputs_gradients,"",@"SHT_CUDA_INFO"
	.sectionflags	@""
	.align	4


	//----- nvinfo : EIATTR_CUDA_API_VERSION
	.align		4
        /*0000*/ 	.byte	0x04, 0x37
        /*0002*/ 	.short	(.L_19 - .L_18)
.L_18:
        /*0004*/ 	.word	0x00000082


	//----- nvinfo : EIATTR_KPARAM_INFO
	.align		4
.L_19:
        /*0008*/ 	.byte	0x04, 0x17
        /*000a*/ 	.short	(.L_21 - .L_20)
.L_20:
        /*000c*/ 	.word	0x00000000
        /*0010*/ 	.short	0x0002
        /*0012*/ 	.short	0x0010
        /*0014*/ 	.byte	0x00, 0xf5, 0x21, 0x00


	//----- nvinfo : EIATTR_KPARAM_INFO
	.align		4
.L_21:
        /*0018*/ 	.byte	0x04, 0x17
        /*001a*/ 	.short	(.L_23 - .L_22)
.L_22:
        /*001c*/ 	.word	0x00000000
        /*0020*/ 	.short	0x0001
        /*0022*/ 	.short	0x0008
        /*0024*/ 	.byte	0x00, 0xf5, 0x21, 0x00


	//----- nvinfo : EIATTR_KPARAM_INFO
	.align		4
.L_23:
        /*0028*/ 	.byte	0x04, 0x17
        /*002a*/ 	.short	(.L_25 - .L_24)
.L_24:
        /*002c*/ 	.word	0x00000000
        /*0030*/ 	.short	0x0000
        /*0032*/ 	.short	0x0000
        /*0034*/ 	.byte	0x00, 0xf5, 0x21, 0x00


	//----- nvinfo : EIATTR_SPARSE_MMA_MASK
	.align		4
.L_25:
        /*0038*/ 	.byte	0x03, 0x50
        /*003a*/ 	.short	0x0000


	//----- nvinfo : EIATTR_MAXREG_COUNT
	.align		4
        /*003c*/ 	.byte	0x03, 0x1b
        /*003e*/ 	.short	0x00ff


	//----- nvinfo : EIATTR_MERCURY_ISA_VERSION
	.align		4
        /*0040*/ 	.byte	0x03, 0x5f
        /*0042*/ 	.short	0x0101


	//----- nvinfo : EIATTR_VRC_CTA_INIT_COUNT
	.align		4
        /*0044*/ 	.byte	0x02, 0x4a
	.zero		1
	.zero		1


	//----- nvinfo : EIATTR_EXIT_INSTR_OFFSETS
	.align		4
        /*0048*/ 	.byte	0x04, 0x1c
        /*004a*/ 	.short	(.L_27 - .L_26)


	//   ....[0]....
.L_26:
        /*004c*/ 	.word	0x00000090


	//   ....[1]....
        /*0050*/ 	.word	0x00000c30


	//----- nvinfo : EIATTR_CRS_STACK_SIZE
	.align		4
.L_27:
        /*0054*/ 	.byte	0x04, 0x1e
        /*0056*/ 	.short	(.L_29 - .L_28)
.L_28:
        /*0058*/ 	.word	0x00000000


	//----- nvinfo : EIATTR_CBANK_PARAM_SIZE
	.align		4
.L_29:
        /*005c*/ 	.byte	0x03, 0x19
        /*005e*/ 	.short	0x0018


	//----- nvinfo : EIATTR_PARAM_CBANK
	.align		4
        /*0060*/ 	.byte	0x04, 0x0a
        /*0062*/ 	.short	(.L_31 - .L_30)
	.align		4
.L_30:
        /*0064*/ 	.word	index@(.nv.constant0.inputs_gradients)
        /*0068*/ 	.short	0x0380
        /*006a*/ 	.short	0x0018


	//----- nvinfo : EIATTR_SW_WAR
	.align		4
.L_31:
        /*006c*/ 	.byte	0x04, 0x36
        /*006e*/ 	.short	(.L_33 - .L_32)
.L_32:
        /*0070*/ 	.word	0x00000008
.L_33:


//--------------------- .nv.info.max_pooling_2d   --------------------------
	.section	.nv.info.max_pooling_2d,"",@"SHT_CUDA_INFO"
	.sectionflags	@""
	.align	4


	//----- nvinfo : EIATTR_CUDA_API_VERSION
	.align		4
        /*0000*/ 	.byte	0x04, 0x37
        /*0002*/ 	.short	(.L_35 - .L_34)
.L_34:
        /*0004*/ 	.word	0x00000082


	//----- nvinfo : EIATTR_KPARAM_INFO
	.align		4
.L_35:
        /*0008*/ 	.byte	0x04, 0x17
        /*000a*/ 	.short	(.L_37 - .L_36)
.L_36:
        /*000c*/ 	.word	0x00000000
        /*0010*/ 	.short	0x0002
        /*0012*/ 	.short	0x0010
        /*0014*/ 	.byte	0x00, 0xf5, 0x21, 0x00


	//----- nvinfo : EIATTR_KPARAM_INFO
	.align		4
.L_37:
        /*0018*/ 	.byte	0x04, 0x17
        /*001a*/ 	.short	(.L_39 - .L_38)
.L_38:
        /*001c*/ 	.word	0x00000000
        /*0020*/ 	.short	0x0001
        /*0022*/ 	.short	0x0008
        /*0024*/ 	.byte	0x00, 0xf5, 0x21, 0x00


	//----- nvinfo : EIATTR_KPARAM_INFO
	.align		4
.L_39:
        /*0028*/ 	.byte	0x04, 0x17
        /*002a*/ 	.short	(.L_41 - .L_40)
.L_40:
        /*002c*/ 	.word	0x00000000
        /*0030*/ 	.short	0x0000
        /*0032*/ 	.short	0x0000
        /*0034*/ 	.byte	0x00, 0xf5, 0x21, 0x00


	//----- nvinfo : EIATTR_SPARSE_MMA_MASK
	.align		4
.L_41:
        /*0038*/ 	.byte	0x03, 0x50
        /*003a*/ 	.short	0x0000


	//----- nvinfo : EIATTR_MAXREG_COUNT
	.align		4
        /*003c*/ 	.byte	0x03, 0x1b
        /*003e*/ 	.short	0x00ff


	//----- nvinfo : EIATTR_MERCURY_ISA_VERSION
	.align		4
        /*0040*/ 	.byte	0x03, 0x5f
        /*0042*/ 	.short	0x0101


	//----- nvinfo : EIATTR_VRC_CTA_INIT_COUNT
	.align		4
        /*0044*/ 	.byte	0x02, 0x4a
	.zero		1
	.zero		1


	//----- nvinfo : EIATTR_EXIT_INSTR_OFFSETS
	.align		4
        /*0048*/ 	.byte	0x04, 0x1c
        /*004a*/ 	.short	(.L_43 - .L_42)


	//   ....[0]....
.L_42:
        /*004c*/ 	.word	0x00000090


	//   ....[1]....
        /*0050*/ 	.word	0x00001530


	//----- nvinfo : EIATTR_CRS_STACK_SIZE
	.align		4
.L_43:
        /*0054*/ 	.byte	0x04, 0x1e
        /*0056*/ 	.short	(.L_45 - .L_44)
.L_44:
        /*0058*/ 	.word	0x00000000


	//----- nvinfo : EIATTR_CBANK_PARAM_SIZE
	.align		4
.L_45:
        /*005c*/ 	.byte	0x03, 0x19
        /*005e*/ 	.short	0x0018


	//----- nvinfo : EIATTR_PARAM_CBANK
	.align		4
        /*0060*/ 	.byte	0x04, 0x0a
        /*0062*/ 	.short	(.L_47 - .L_46)
	.align		4
.L_46:
        /*0064*/ 	.word	index@(.nv.constant0.max_pooling_2d)
        /*0068*/ 	.short	0x0380
        /*006a*/ 	.short	0x0018


	//----- nvinfo : EIATTR_SW_WAR
	.align		4
.L_47:
        /*006c*/ 	.byte	0x04, 0x36
        /*006e*/ 	.short	(.L_49 - .L_48)
.L_48:
        /*0070*/ 	.word	0x00000008
.L_49:


//--------------------- .nv.info.training_max_pooling_2d --------------------------
	.section	.nv.info.training_max_pooling_2d,"",@"SHT_CUDA_INFO"
	.sectionflags	@""
	.align	4


	//----- nvinfo : EIATTR_CUDA_API_VERSION
	.align		4
        /*0000*/ 	.byte	0x04, 0x37
        /*0002*/ 	.short	(.L_51 - .L_50)
.L_50:
        /*0004*/ 	.word	0x00000082


	//----- nvinfo : EIATTR_KPARAM_INFO
	.align		4
.L_51:
        /*0008*/ 	.byte	0x04, 0x17
        /*000a*/ 	.short	(.L_53 - .L_52)
.L_52:
        /*000c*/ 	.word	0x00000000
        /*0010*/ 	.short	0x0003
        /*0012*/ 	.short	0x0018
        /*0014*/ 	.byte	0x00, 0xf5, 0x21, 0x00


	//----- nvinfo : EIATTR_KPARAM_INFO
	.align		4
.L_53:
        /*0018*/ 	.byte	0x04, 0x17
        /*001a*/ 	.short	(.L_55 - .L_54)
.L_54:
        /*001c*/ 	.word	0x00000000
        /*0020*/ 	.short	0x0002
        /*0022*/ 	.short	0x0010
        /*0024*/ 	.byte	0x00, 0xf5, 0x21, 0x00


	//----- nvinfo : EIATTR_KPARAM_INFO
	.align		4
.L_55:
        /*0028*/ 	.byte	0x04, 0x17
        /*002a*/ 	.short	(.L_57 - .L_56)
.L_56:
        /*002c*/ 	.word	0x00000000
        /*0030*/ 	.short	0x0001
        /*0032*/ 	.short	0x0008
        /*0034*/ 	.byte	0x00, 0xf5, 0x21, 0x00


	//----- nvinfo : EIATTR_KPARAM_INFO
	.align		4
.L_57:
        /*0038*/ 	.byte	0x04, 0x17
        /*003a*/ 	.short	(.L_59 - .L_58)
.L_58:
        /*003c*/ 	.word	0x00000000
        /*0040*/ 	.short	0x0000
        /*0042*/ 	.short	0x0000
        /*0044*/ 	.byte	0x00, 0xf5, 0x21, 0x00


	//----- nvinfo : EIATTR_SPARSE_MMA_MASK
	.align		4
.L_59:
        /*0048*/ 	.byte	0x03, 0x50
        /*004a*/ 	.short	0x0000


	//----- nvinfo : EIATTR_MAXREG_COUNT
	.align		4
        /*004c*/ 	.byte	0x03, 0x1b
        /*004e*/ 	.short	0x00ff


	//----- nvinfo : EIATTR_MERCURY_ISA_VERSION
	.align		4
        /*0050*/ 	.byte	0x03, 0x5f
        /*0052*/ 	.short	0x0101


	//----- nvinfo : EIATTR_VRC_CTA_INIT_COUNT
	.align		4
        /*0054*/ 	.byte	0x02, 0x4a
	.zero		1
	.zero		1


	//----- nvinfo : EIATTR_EXIT_INSTR_OFFSETS
	.align		4
        /*0058*/ 	.byte	0x04, 0x1c
        /*005a*/ 	.short	(.L_61 - .L_60)


	//   ....[0]....
.L_60:
        /*005c*/ 	.word	0x00000090


	//   ....[1]....
        /*0060*/ 	.word	0x000023f0


	//----- nvinfo : EIATTR_CRS_STACK_SIZE
	.align		4
.L_61:
        /*0064*/ 	.byte	0x04, 0x1e
        /*0066*/ 	.short	(.L_63 - .L_62)
.L_62:
        /*0068*/ 	.word	0x00000000


	//----- nvinfo : EIATTR_CBANK_PARAM_SIZE
	.align		4
.L_63:
        /*006c*/ 	.byte	0x03, 0x19
        /*006e*/ 	.short	0x0020


	//----- nvinfo : EIATTR_PARAM_CBANK
	.align		4
        /*0070*/ 	.byte	0x04, 0x0a
        /*0072*/ 	.short	(.L_65 - .L_64)
	.align		4
.L_64:
        /*0074*/ 	.word	index@(.nv.constant0.training_max_pooling_2d)
        /*0078*/ 	.short	0x0380
        /*007a*/ 	.short	0x0020


	//----- nvinfo : EIATTR_SW_WAR
	.align		4
.L_65:
        /*007c*/ 	.byte	0x04, 0x36
        /*007e*/ 	.short	(.L_67 - .L_66)
.L_66:
        /*0080*/ 	.word	0x00000008
.L_67:


//--------------------- .nv.callgraph             --------------------------
	.section	.nv.callgraph,"",@"SHT_CUDA_CALLGRAPH"
	.align	4
	.sectionentsize	8
	.align		4
        /*0000*/ 	.word	0x00000000
	.align		4
        /*0004*/ 	.word	0xffffffff
	.align		4
        /*0008*/ 	.word	0x00000000
	.align		4
        /*000c*/ 	.word	0xfffffffe
	.align		4
        /*0010*/ 	.word	0x00000000
	.align		4
        /*0014*/ 	.word	0xfffffffd
	.align		4
        /*0018*/ 	.word	0x00000000
	.align		4
        /*001c*/ 	.word	0xfffffffc


//--------------------- .text.inputs_gradients    --------------------------
	.section	.text.inputs_gradients,"ax",@progbits
	.align	128
        .global         inputs_gradients
        .type           inputs_gradients,@function
        .size           inputs_gradients,(.L_x_34 - inputs_gradients)
        .other          inputs_gradients,@"STO_CUDA_ENTRY STV_DEFAULT"
inputs_gradients:
.text.inputs_gradients:
[----:B------:R-:W-:Y:S08]  /*0000*/  LDC R1, c[0x0][0x37c] ;  /* 0x0000df00ff017b82 */ /* 0x000ff00000000800 */
[----:B------:R-:W0:Y:S01]  /*0010*/  LDC.64 R2, c[0x0][0x380] ;  /* 0x0000e000ff027b82 */ /* 0x000e220000000a00 */
[----:B------:R-:W0:Y:S02]  /*0020*/  LDCU.64 UR6, c[0x0][0x358] ;  /* 0x00006b00ff0677ac */ /* 0x000e240008000a00 */
[----:B0-----:R-:W2:Y:S05]  /*0030*/  LDG.E R6, desc[UR6][R2.64+0x14] ;  /* 0x0000140602067981 */ /* 0x001eaa000c1e1900 */
[----:B------:R-:W0:Y:S01]  /*0040*/  S2UR UR4, SR_CTAID.X ;  /* 0x00000000000479c3 */ /* 0x000e220000002500 */
[----:B------:R-:W0:Y:S07]  /*0050*/  S2R R0, SR_TID.X ;  /* 0x0000000000007919 */ /* 0x000e2e0000002100 */
[----:B------:R-:W0:Y:S02]  /*0060*/  LDC R7, c[0x0][0x360] ;  /* 0x0000d800ff077b82 */ /* 0x000e240000000800 */
[----:B0-----:R-:W-:-:S05]  /*0070*/  IMAD R5, R7, UR4, R0 ;  /* 0x0000000407057c24 */ /* 0x001fca000f8e0200 */
[----:B--2---:R-:W-:-:S13]  /*0080*/  ISETP.GE.AND P0, PT, R5, R6, PT ;  /* 0x000000060500720c */ /* 0x004fda0003f06270 */
[----:B------:R-:W-:Y:S05]  /*0090*/  @P0 EXIT ;  /* 0x000000000000094d */ /* 0x000fea0003800000 */
[----:B------:R0:W5:Y:S04]  /*00a0*/  LDG.E R0, desc[UR6][R2.64+0x4] ;  /* 0x0000040602007981 */ /* 0x000168000c1e1900 */
[----:B------:R0:W5:Y:S01]  /*00b0*/  LDG.E R4, desc[UR6][R2.64] ;  /* 0x0000000602047981 */ /* 0x000162000c1e1900 */
[----:B------:R-:W1:Y:S01]  /*00c0*/  LDCU UR4, c[0x0][0x370] ;  /* 0x00006e00ff0477ac */ /* 0x000e620008000800 */
[----:B------:R-:W-:Y:S02]  /*00d0*/  IMAD.MOV.U32 R8, RZ, RZ, R6 ;  /* 0x000000ffff087224 */ /* 0x000fe400078e0006 */
[----:B01----:R-:W-:-:S07]  /*00e0*/  IMAD R6, R7, UR4, RZ ;  /* 0x0000000407067c24 */ /* 0x003fce000f8e02ff */
.L_x_7:
[----:B-----5:R-:W-:Y:S01]  /*00f0*/  ISETP.GE.AND P0, PT, R4, 0x1, PT ;  /* 0x000000010400780c */ /* 0x020fe20003f06270 */
[----:B------:R-:W-:-:S12]  /*0100*/  BSSY.RECONVERGENT B0, `(.L_x_0) ;  /* 0x00000af000007945 */ /* 0x000fd80003800200 */
[----:B0-----:R-:W-:Y:S05]  /*0110*/  @!P0 BRA `(.L_x_1) ;  /* 0x0000000800b48947 */ /* 0x001fea0003800000 */
[----:B------:R-:W0:Y:S02]  /*0120*/  LDC.64 R12, c[0x0][0x380] ;  /* 0x0000e000ff0c7b82 */ /* 0x000e240000000a00 */
[----:B0-----:R-:W2:Y:S04]  /*0130*/  LDG.E R7, desc[UR6][R12.64+0x10] ;  /* 0x000010060c077981 */ /* 0x001ea8000c1e1900 */
[----:B------:R-:W3:Y:S04]  /*0140*/  LDG.E R9, desc[UR6][R12.64+0xc] ;  /* 0x00000c060c097981 */ /* 0x000ee8000c1e1900 */
[----:B------:R0:W4:Y:S01]  /*0150*/  LDG.E R8, desc[UR6][R12.64+0x8] ;  /* 0x000008060c087981 */ /* 0x000122000c1e1900 */
[----:B------:R-:W-:-:S02]  /*0160*/  IABS R10, R0 ;  /* 0x00000000000a7213 */ /* 0x000fc40000000000 */
[----:B------:R-:W-:Y:S02]  /*0170*/  IABS R11, R4 ;  /* 0x00000004000b7213 */ /* 0x000fe40000000000 */
[----:B------:R-:W1:Y:S01]  /*0180*/  I2F.RP R14, R10 ;  /* 0x0000000a000e7306 */ /* 0x000e620000209400 */
[----:B------:R-:W-:-:S07]  /*0190*/  ISETP.NE.AND P4, PT, R0, RZ, PT ;  /* 0x000000ff0000720c */ /* 0x000fce0003f85270 */
[----:B------:R-:W0:Y:S08]  /*01a0*/  I2F.RP R15, R11 ;  /* 0x0000000b000f7306 */ /* 0x000e300000209400 */
[----:B-1----:R-:W1:Y:S08]  /*01b0*/  MUFU.RCP R14, R14 ;  /* 0x0000000e000e7308 */ /* 0x002e700000001000 */
[----:B0-----:R-:W0:Y:S01]  /*01c0*/  MUFU.RCP R15, R15 ;  /* 0x0000000f000f7308 */ /* 0x001e220000001000 */
[----:B-1----:R-:W-:-:S07]  /*01d0*/  VIADD R2, R14, 0xffffffe ;  /* 0x0ffffffe0e027836 */ /* 0x002fce0000000000 */
[----:B------:R1:W1:Y:S01]  /*01e0*/  F2I.FTZ.U32.TRUNC.NTZ R3, R2 ;  /* 0x0000000200037305 */ /* 0x000262000021f000 */
[----:B0-----:R-:W-:-:S07]  /*01f0*/  IADD3 R12, PT, PT, R15, 0xffffffe, RZ ;  /* 0x0ffffffe0f0c7810 */ /* 0x001fce0007ffe0ff */
[----:B------:R0:W0:Y:S01]  /*0200*/  F2I.FTZ.U32.TRUNC.NTZ R13, R12 ;  /* 0x0000000c000d7305 */ /* 0x000022000021f000 */
[----:B-1----:R-:W-:Y:S02]  /*0210*/  HFMA2 R2, -RZ, RZ, 0, 0 ;  /* 0x00000000ff027431 */ /* 0x002fe400000001ff */
[----:B------:R-:W-:Y:S02]  /*0220*/  IMAD.MOV R17, RZ, RZ, -R3 ;  /* 0x000000ffff117224 */ /* 0x000fe400078e0a03 */
[----:B0-----:R-:W-:Y:S02]  /*0230*/  IMAD.MOV.U32 R12, RZ, RZ, RZ ;  /* 0x000000ffff0c7224 */ /* 0x001fe400078e00ff */
[----:B------:R-:W-:Y:S02]  /*0240*/  IMAD R17, R17, R10, RZ ;  /* 0x0000000a11117224 */ /* 0x000fe400078e02ff */
[----:B------:R-:W-:Y:S02]  /*0250*/  IMAD.MOV R16, RZ, RZ, -R13 ;  /* 0x000000ffff107224 */ /* 0x000fe400078e0a0d */
[----:B------:R-:W-:Y:S01]  /*0260*/  IMAD.HI.U32 R3, R3, R17, R2 ;  /* 0x0000001103037227 */ /* 0x000fe200078e0002 */
[----:B------:R-:W-:-:S03]  /*0270*/  IABS R2, R0 ;  /* 0x0000000000027213 */ /* 0x000fc60000000000 */
[----:B------:R-:W-:Y:S01]  /*0280*/  IMAD R19, R16, R11, RZ ;  /* 0x0000000b10137224 */ /* 0x000fe200078e02ff */
[----:B------:R-:W-:Y:S01]  /*0290*/  IABS R16, R4 ;  /* 0x0000000400107213 */ /* 0x000fe20000000000 */
[----:B------:R-:W-:Y:S02]  /*02a0*/  IMAD.MOV R14, RZ, RZ, -R2 ;  /* 0x000000ffff0e7224 */ /* 0x000fe400078e0a02 */
[----:B------:R-:W-:Y:S01]  /*02b0*/  IMAD.HI.U32 R13, R13, R19, R12 ;  /* 0x000000130d0d7227 */ /* 0x000fe200078e000c */
[----:B------:R-:W-:Y:S02]  /*02c0*/  IADD3 R16, PT, PT, RZ, -R16, RZ ;  /* 0x80000010ff107210 */ /* 0x000fe40007ffe0ff */
[----:B--2---:R-:W-:Y:S02]  /*02d0*/  IABS R12, R7 ;  /* 0x00000007000c7213 */ /* 0x004fe40000000000 */
[----:B---3--:R-:W-:-:S03]  /*02e0*/  IABS R15, R9 ;  /* 0x00000009000f7213 */ /* 0x008fc60000000000 */
[----:B------:R-:W-:-:S04]  /*02f0*/  IMAD.HI.U32 R3, R3, R12, RZ ;  /* 0x0000000c03037227 */ /* 0x000fc800078e00ff */
[----:B------:R-:W-:-:S04]  /*0300*/  IMAD.HI.U32 R2, R13, R15, RZ ;  /* 0x0000000f0d027227 */ /* 0x000fc800078e00ff */
[----:B------:R-:W-:Y:S02]  /*0310*/  IMAD R13, R3, R14, R12 ;  /* 0x0000000e030d7224 */ /* 0x000fe400078e020c */
[----:B------:R-:W-:Y:S02]  /*0320*/  IMAD R12, R2, R16, R15 ;  /* 0x00000010020c7224 */ /* 0x000fe400078e020f */
[----:B------:R-:W0:Y:S01]  /*0330*/  LDC.64 R16, c[0x0][0x388] ;  /* 0x0000e200ff107b82 */ /* 0x000e220000000a00 */
[----:B------:R-:W-:Y:S02]  /*0340*/  ISETP.GT.U32.AND P5, PT, R10, R13, PT ;  /* 0x0000000d0a00720c */ /* 0x000fe40003fa4070 */
[----:B------:R-:W-:-:S11]  /*0350*/  ISETP.GT.U32.AND P6, PT, R11, R12, PT ;  /* 0x0000000c0b00720c */ /* 0x000fd60003fc4070 */
[----:B------:R-:W-:Y:S01]  /*0360*/  @!P5 IMAD.IADD R13, R13, 0x1, -R10 ;  /* 0x000000010d0dd824 */ /* 0x000fe200078e0a0a */
[----:B------:R-:W-:Y:S01]  /*0370*/  @!P5 IADD3 R3, PT, PT, R3, 0x1, RZ ;  /* 0x000000010303d810 */ /* 0x000fe20007ffe0ff */
[----:B------:R-:W-:Y:S01]  /*0380*/  @!P6 IMAD.IADD R12, R12, 0x1, -R11 ;  /* 0x000000010c0ce824 */ /* 0x000fe200078e0a0b */
[----:B------:R-:W-:Y:S01]  /*0390*/  ISETP.NE.AND P5, PT, R4, RZ, PT ;  /* 0x000000ff0400720c */ /* 0x000fe20003fa5270 */
[----:B------:R-:W-:Y:S01]  /*03a0*/  @!P6 VIADD R2, R2, 0x1 ;  /* 0x000000010202e836 */ /* 0x000fe20000000000 */
[----:B------:R-:W-:Y:S02]  /*03b0*/  ISETP.GE.U32.AND P0, PT, R13, R10, PT ;  /* 0x0000000a0d00720c */ /* 0x000fe40003f06070 */
[----:B------:R-:W-:Y:S02]  /*03c0*/  ISETP.GE.U32.AND P1, PT, R12, R11, PT ;  /* 0x0000000b0c00720c */ /* 0x000fe40003f26070 */
[----:B------:R-:W-:Y:S01]  /*03d0*/  LOP3.LUT R10, R7, R0, RZ, 0x3c, !PT ;  /* 0x00000000070a7212 */ /* 0x000fe200078e3cff */
[----:B0-----:R-:W-:Y:S01]  /*03e0*/  IMAD.WIDE R16, R5, 0x4, R16 ;  /* 0x0000000405107825 */ /* 0x001fe200078e0210 */
[----:B------:R-:W-:-:S02]  /*03f0*/  LOP3.LUT R11, R9, R4, RZ, 0x3c, !PT ;  /* 0x00000004090b7212 */ /* 0x000fc400078e3cff */
[----:B------:R-:W-:Y:S02]  /*0400*/  ISETP.GE.AND P2, PT, R10, RZ, PT ;  /* 0x000000ff0a00720c */ /* 0x000fe40003f46270 */
[----:B------:R-:W-:Y:S01]  /*0410*/  ISETP.GE.AND P3, PT, R11, RZ, PT ;  /* 0x000000ff0b00720c */ /* 0x000fe20003f66270 */
[----:B------:R0:W5:Y:S02]  /*0420*/  LDG.E R10, desc[UR6][R16.64] ;  /* 0x00000006100a7981 */ /* 0x000164000c1e1900 */
[----:B------:R-:W-:Y:S02]  /*0430*/  @P0 VIADD R3, R3, 0x1 ;  /* 0x0000000103030836 */ /* 0x000fe40000000000 */
[----:B------:R-:W-:Y:S02]  /*0440*/  @P1 IADD3 R2, PT, PT, R2, 0x1, RZ ;  /* 0x0000000102021810 */ /* 0x000fe40007ffe0ff */
[----:B------:R-:W-:-:S04]  /*0450*/  IMAD.MOV.U32 R11, RZ, RZ, R3 ;  /* 0x000000ffff0b7224 */ /* 0x000fc800078e0003 */
[----:B------:R-:W-:Y:S01]  /*0460*/  @!P2 IMAD.MOV R11, RZ, RZ, -R11 ;  /* 0x000000ffff0ba224 */ /* 0x000fe200078e0a0b */
[----:B------:R-:W-:Y:S02]  /*0470*/  @!P4 LOP3.LUT R11, RZ, R0, RZ, 0x33, !PT ;  /* 0x00000000ff0bc212 */ /* 0x000fe400078e33ff */
[----:B------:R-:W-:Y:S02]  /*0480*/  @!P3 IADD3 R2, PT, PT, -R2, RZ, RZ ;  /* 0x000000ff0202b210 */ /* 0x000fe40007ffe1ff */
[----:B------:R-:W-:-:S05]  /*0490*/  @!P5 LOP3.LUT R2, RZ, R4, RZ, 0x33, !PT ;  /* 0x00000004ff02d212 */ /* 0x000fca00078e33ff */
[----:B------:R-:W-:-:S04]  /*04a0*/  IMAD R13, R11, R2, RZ ;  /* 0x000000020b0d7224 */ /* 0x000fc800078e02ff */
[----:B----4-:R-:W-:-:S05]  /*04b0*/  IMAD R2, R13, R8, RZ ;  /* 0x000000080d027224 */ /* 0x010fca00078e02ff */
[----:B------:R-:W-:-:S04]  /*04c0*/  IABS R3, R2 ;  /* 0x0000000200037213 */ /* 0x000fc80000000000 */
[----:B------:R-:W1:Y:S08]  /*04d0*/  I2F.RP R12, R3 ;  /* 0x00000003000c7306 */ /* 0x000e700000209400 */
[----:B-1----:R-:W1:Y:S02]  /*04e0*/  MUFU.RCP R12, R12 ;  /* 0x0000000c000c7308 */ /* 0x002e640000001000 */
[----:B-1----:R-:W-:-:S06]  /*04f0*/  VIADD R14, R12, 0xffffffe ;  /* 0x0ffffffe0c0e7836 */ /* 0x002fcc0000000000 */
[----:B------:R1:W2:Y:S01]  /*0500*/  F2I.FTZ.U32.TRUNC.NTZ R15, R14 ;  /* 0x0000000e000f7305 */ /* 0x0002a2000021f000 */
[----:B------:R-:W-:Y:S02]  /*0510*/  IABS R20, R2 ;  /* 0x0000000200147213 */ /* 0x000fe40000000000 */
[----:B-1----:R-:W-:Y:S01]  /*0520*/  MOV R14, RZ ;  /* 0x000000ff000e7202 */ /* 0x002fe20000000f00 */
[----:B--2---:R-:W-:-:S04]  /*0530*/  IMAD.MOV R18, RZ, RZ, -R15 ;  /* 0x000000ffff127224 */ /* 0x004fc800078e0a0f */
[----:B------:R-:W-:Y:S01]  /*0540*/  IMAD R19, R18, R3, RZ ;  /* 0x0000000312137224 */ /* 0x000fe200078e02ff */
[----:B------:R-:W-:-:S03]  /*0550*/  IABS R18, R5 ;  /* 0x0000000500127213 */ /* 0x000fc60000000000 */
[----:B------:R-:W-:Y:S01]  /*0560*/  IMAD.HI.U32 R15, R15, R19, R14 ;  /* 0x000000130f0f7227 */ /* 0x000fe200078e000e */
[----:B------:R-:W-:-:S03]  /*0570*/  IABS R12, R13 ;  /* 0x0000000d000c7213 */ /* 0x000fc60000000000 */
[----:B------:R-:W-:Y:S01]  /*0580*/  IMAD.MOV R14, RZ, RZ, -R20 ;  /* 0x000000ffff0e7224 */ /* 0x000fe200078e0a14 */
[----:B0-----:R-:W0:Y:S01]  /*0590*/  I2F.RP R16, R12 ;  /* 0x0000000c00107306 */ /* 0x001e220000209400 */
[----:B------:R-:W-:-:S04]  /*05a0*/  IMAD.HI.U32 R15, R15, R18, RZ ;  /* 0x000000120f0f7227 */ /* 0x000fc800078e00ff */
[----:B------:R-:W-:-:S05]  /*05b0*/  IMAD R14, R15, R14, R18 ;  /* 0x0000000e0f0e7224 */ /* 0x000fca00078e0212 */
[----:B------:R-:W-:Y:S01]  /*05c0*/  ISETP.GT.U32.AND P1, PT, R3, R14, PT ;  /* 0x0000000e0300720c */ /* 0x000fe20003f24070 */
[----:B0-----:R-:W0:-:S12]  /*05d0*/  MUFU.RCP R16, R16 ;  /* 0x0000001000107308 */ /* 0x001e180000001000 */
[----:B------:R-:W-:-:S05]  /*05e0*/  @!P1 IMAD.IADD R14, R14, 0x1, -R3 ;  /* 0x000000010e0e9824 */ /* 0x000fca00078e0a03 */
[----:B------:R-:W-:Y:S02]  /*05f0*/  ISETP.GE.U32.AND P0, PT, R14, R3, PT ;  /* 0x000000030e00720c */ /* 0x000fe40003f06070 */
[----:B------:R-:W-:Y:S01]  /*0600*/  LOP3.LUT R3, R5, R2, RZ, 0x3c, !PT ;  /* 0x0000000205037212 */ /* 0x000fe200078e3cff */
[----:B------:R-:W-:Y:S01]  /*0610*/  @!P1 VIADD R15, R15, 0x1 ;  /* 0x000000010f0f9836 */ /* 0x000fe20000000000 */
[----:B------:R-:W-:Y:S02]  /*0620*/  ISETP.NE.AND P1, PT, R2, RZ, PT ;  /* 0x000000ff0200720c */ /* 0x000fe40003f25270 */
[----:B------:R-:W-:Y:S02]  /*0630*/  ISETP.GE.AND P2, PT, R3, RZ, PT ;  /* 0x000000ff0300720c */ /* 0x000fe40003f46270 */
[----:B0-----:R-:W-:-:S05]  /*0640*/  IADD3 R3, PT, PT, R16, 0xffffffe, RZ ;  /* 0x0ffffffe10037810 */ /* 0x001fca0007ffe0ff */
[----:B------:R-:W-:Y:S01]  /*0650*/  @P0 VIADD R15, R15, 0x1 ;  /* 0x000000010f0f0836 */ /* 0x000fe20000000000 */
[----:B------:R-:W0:Y:S05]  /*0660*/  F2I.FTZ.U32.TRUNC.NTZ R3, R3 ;  /* 0x0000000300037305 */ /* 0x000e2a000021f000 */
[----:B------:R-:W-:Y:S02]  /*0670*/  @!P2 IADD3 R15, PT, PT, -R15, RZ, RZ ;  /* 0x000000ff0f0fa210 */ /* 0x000fe40007ffe1ff */
[----:B------:R-:W-:-:S05]  /*0680*/  @!P1 LOP3.LUT R15, RZ, R2, RZ, 0x33, !PT ;  /* 0x00000002ff0f9212 */ /* 0x000fca00078e33ff */
[----:B------:R-:W-:Y:S02]  /*0690*/  IMAD R16, R2, R15, RZ ;  /* 0x0000000f02107224 */ /* 0x000fe400078e02ff */
[----:B------:R-:W-:Y:S02]  /*06a0*/  HFMA2 R2, -RZ, RZ, 0, 0 ;  /* 0x00000000ff027431 */ /* 0x000fe400000001ff */
[----:B0-----:R-:W-:Y:S02]  /*06b0*/  IMAD.MOV R17, RZ, RZ, -R3 ;  /* 0x000000ffff117224 */ /* 0x001fe400078e0a03 */
[----:B------:R-:W-:Y:S02]  /*06c0*/  IMAD.IADD R18, R5, 0x1, -R16 ;  /* 0x0000000105127824 */ /* 0x000fe400078e0a10 */
[----:B------:R-:W-:-:S03]  /*06d0*/  IMAD R17, R17, R12, RZ ;  /* 0x0000000c11117224 */ /* 0x000fc600078e02ff */
[----:B------:R-:W-:Y:S01]  /*06e0*/  IABS R14, R18 ;  /* 0x00000012000e7213 */ /* 0x000fe20000000000 */
[----:B------:R-:W-:Y:S01]  /*06f0*/  IMAD.HI.U32 R2, R3, R17, R2 ;  /* 0x0000001103027227 */ /* 0x000fe200078e0002 */
[----:B------:R-:W-:Y:S02]  /*0700*/  IABS R17, R11 ;  /* 0x0000000b00117213 */ /* 0x000fe40000000000 */
[----:B------:R-:W-:Y:S01]  /*0710*/  IABS R19, R13 ;  /* 0x0000000d00137213 */ /* 0x000fe20000000000 */
[----:B------:R-:W-:Y:S01]  /*0720*/  IMAD.MOV.U32 R3, RZ, RZ, R14 ;  /* 0x000000ffff037224 */ /* 0x000fe200078e000e */
[----:B------:R-:W-:-:S03]  /*0730*/  MOV R14, R17 ;  /* 0x00000011000e7202 */ /* 0x000fc60000000f00 */
[----:B------:R-:W-:Y:S02]  /*0740*/  IMAD.MOV R19, RZ, RZ, -R19 ;  /* 0x000000ffff137224 */ /* 0x000fe400078e0a13 */
[----:B------:R-:W-:Y:S01]  /*0750*/  IMAD.HI.U32 R2, R2, R3, RZ ;  /* 0x0000000302027227 */ /* 0x000fe200078e00ff */
[----:B------:R-:W0:Y:S03]  /*0760*/  I2F.RP R17, R14 ;  /* 0x0000000e00117306 */ /* 0x000e260000209400 */
[----:B------:R-:W-:-:S05]  /*0770*/  IMAD R3, R2, R19, R3 ;  /* 0x0000001302037224 */ /* 0x000fca00078e0203 */
[----:B------:R-:W-:Y:S01]  /*0780*/  ISETP.GT.U32.AND P1, PT, R12, R3, PT ;  /* 0x000000030c00720c */ /* 0x000fe20003f24070 */
[----:B0-----:R-:W0:-:S12]  /*0790*/  MUFU.RCP R17, R17 ;  /* 0x0000001100117308 */ /* 0x001e180000001000 */
[----:B------:R-:W-:-:S05]  /*07a0*/  @!P1 IMAD.IADD R3, R3, 0x1, -R12 ;  /* 0x0000000103039824 */ /* 0x000fca00078e0a0c */
[----:B------:R-:W-:Y:S02]  /*07b0*/  ISETP.GE.U32.AND P0, PT, R3, R12, PT ;  /* 0x0000000c0300720c */ /* 0x000fe40003f06070 */
[----:B------:R-:W-:Y:S02]  /*07c0*/  LOP3.LUT R18, R18, R13, RZ, 0x3c, !PT ;  /* 0x0000000d12127212 */ /* 0x000fe400078e3cff */
[----:B------:R-:W-:Y:S01]  /*07d0*/  @!P1 IADD3 R2, PT, PT, R2, 0x1, RZ ;  /* 0x0000000102029810 */ /* 0x000fe20007ffe0ff */
[----:B0-----:R-:W-:Y:S01]  /*07e0*/  VIADD R3, R17, 0xffffffe ;  /* 0x0ffffffe11037836 */ /* 0x001fe20000000000 */
[----:B------:R-:W-:Y:S02]  /*07f0*/  ISETP.GE.AND P2, PT, R18, RZ, PT ;  /* 0x000000ff1200720c */ /* 0x000fe40003f46270 */
[----:B------:R-:W-:-:S03]  /*0800*/  ISETP.NE.AND P1, PT, R13, RZ, PT ;  /* 0x000000ff0d00720c */ /* 0x000fc60003f25270 */
[----:B------:R-:W0:Y:S02]  /*0810*/  F2I.FTZ.U32.TRUNC.NTZ R3, R3 ;  /* 0x0000000300037305 */ /* 0x000e24000021f000 */
[----:B------:R-:W-:-:S05]  /*0820*/  @P0 VIADD R2, R2, 0x1 ;  /* 0x0000000102020836 */ /* 0x000fca0000000000 */
[----:B------:R-:W-:-:S05]  /*0830*/  MOV R12, R2 ;  /* 0x00000002000c7202 */ /* 0x000fca0000000f00 */
[----:B------:R-:W-:Y:S01]  /*0840*/  @!P2 IMAD.MOV R12, RZ, RZ, -R12 ;  /* 0x000000ffff0ca224 */ /* 0x000fe200078e0a0c */
[----:B------:R-:W-:Y:S02]  /*0850*/  @!P1 LOP3.LUT R12, RZ, R13, RZ, 0x33, !PT ;  /* 0x0000000dff0c9212 */ /* 0x000fe400078e33ff */
[----:B0-----:R-:W-:-:S03]  /*0860*/  IADD3 R2, PT, PT, RZ, -R3, RZ ;  /* 0x80000003ff027210 */ /* 0x001fc60007ffe0ff */
[----:B------:R-:W-:Y:S02]  /*0870*/  IMAD R16, R13, R12, R16 ;  /* 0x0000000c0d107224 */ /* 0x000fe400078e0210 */
[----:B------:R-:W-:-:S03]  /*0880*/  IMAD.MOV.U32 R13, RZ, RZ, R2 ;  /* 0x000000ffff0d7224 */ /* 0x000fc600078e0002 */
[----:B------:R-:W-:Y:S01]  /*0890*/  IADD3 R18, PT, PT, -R16, R5, RZ ;  /* 0x0000000510127210 */ /* 0x000fe20007ffe1ff */
[----:B------:R-:W-:Y:S02]  /*08a0*/  IMAD.MOV.U32 R2, RZ, RZ, RZ ;  /* 0x000000ffff027224 */ /* 0x000fe400078e00ff */
[----:B------:R-:W-:Y:S01]  /*08b0*/  IMAD R13, R13, R14, RZ ;  /* 0x0000000e0d0d7224 */ /* 0x000fe200078e02ff */
[----:B------:R-:W-:Y:S02]  /*08c0*/  IABS R17, R18 ;  /* 0x0000001200117213 */ /* 0x000fe40000000000 */
[----:B------:R-:W-:Y:S01]  /*08d0*/  IABS R19, R11 ;  /* 0x0000000b00137213 */ /* 0x000fe20000000000 */
[----:B------:R-:W-:-:S04]  /*08e0*/  IMAD.HI.U32 R2, R3, R13, R2 ;  /* 0x0000000d03027227 */ /* 0x000fc800078e0002 */
[----:B------:R-:W-:Y:S01]  /*08f0*/  IMAD.MOV.U32 R3, RZ, RZ, R17 ;  /* 0x000000ffff037224 */ /* 0x000fe200078e0011 */
[----:B------:R-:W-:-:S03]  /*0900*/  IADD3 R13, PT, PT, RZ, -R19, RZ ;  /* 0x80000013ff0d7210 */ /* 0x000fc60007ffe0ff */
[----:B------:R-:W-:-:S04]  /*0910*/  IMAD.HI.U32 R2, R2, R3, RZ ;  /* 0x0000000302027227 */ /* 0x000fc800078e00ff */
[----:B------:R-:W-:-:S05]  /*0920*/  IMAD R3, R2, R13, R3 ;  /* 0x0000000d02037224 */ /* 0x000fca00078e0203 */
[----:B------:R-:W-:Y:S02]  /*0930*/  ISETP.GT.U32.AND P1, PT, R14, R3, PT ;  /* 0x000000030e00720c */ /* 0x000fe40003f24070 */
[----:B------:R-:W-:-:S11]  /*0940*/  LOP3.LUT R18, R18, R11, RZ, 0x3c, !PT ;  /* 0x0000000b12127212 */ /* 0x000fd600078e3cff */
[----:B------:R-:W-:-:S04]  /*0950*/  @!P1 IADD3 R3, PT, PT, R3, -R14, RZ ;  /* 0x8000000e03039210 */ /* 0x000fc80007ffe0ff */
[----:B------:R-:W-:Y:S01]  /*0960*/  ISETP.GE.U32.AND P0, PT, R3, R14, PT ;  /* 0x0000000e0300720c */ /* 0x000fe20003f06070 */
[----:B------:R-:W-:Y:S01]  /*0970*/  @!P1 VIADD R2, R2, 0x1 ;  /* 0x0000000102029836 */ /* 0x000fe20000000000 */
[----:B------:R-:W-:Y:S02]  /*0980*/  ISETP.GE.AND P2, PT, R18, RZ, PT ;  /* 0x000000ff1200720c */ /* 0x000fe40003f46270 */
[----:B------:R-:W-:-:S09]  /*0990*/  ISETP.NE.AND P1, PT, R11, RZ, PT ;  /* 0x000000ff0b00720c */ /* 0x000fd20003f25270 */
[----:B------:R-:W-:-:S05]  /*09a0*/  @P0 IADD3 R2, PT, PT, R2, 0x1, RZ ;  /* 0x0000000102020810 */ /* 0x000fca0007ffe0ff */
[----:B------:R-:W-:Y:S01]  /*09b0*/  @!P2 IMAD.MOV R2, RZ, RZ, -R2 ;  /* 0x000000ffff02a224 */ /* 0x000fe200078e0a02 */
[----:B------:R-:W-:Y:S01]  /*09c0*/  @!P1 LOP3.LUT R2, RZ, R11, RZ, 0x33, !PT ;  /* 0x0000000bff029212 */ /* 0x000fe200078e33ff */
[----:B------:R-:W-:-:S04]  /*09d0*/  IMAD R8, R8, R15, R12 ;  /* 0x0000000f08087224 */ /* 0x000fc800078e020c */
[-C--:B------:R-:W-:Y:S02]  /*09e0*/  IMAD R3, R4, R2.reuse, RZ ;  /* 0x0000000204037224 */ /* 0x080fe400078e02ff */
[----:B------:R-:W-:Y:S02]  /*09f0*/  IMAD R2, R11, R2, R16 ;  /* 0x000000020b027224 */ /* 0x000fe400078e0210 */
[----:B------:R-:W-:-:S03]  /*0a00*/  IMAD R8, R9, R8, R3 ;  /* 0x0000000809087224 */ /* 0x000fc600078e0203 */
[----:B------:R-:W-:Y:S01]  /*0a10*/  IADD3 R2, PT, PT, -R2, R5, RZ ;  /* 0x0000000502027210 */ /* 0x000fe20007ffe1ff */
[----:B------:R-:W-:Y:S01]  /*0a20*/  IMAD R7, R7, R8, RZ ;  /* 0x0000000807077224 */ /* 0x000fe200078e02ff */
[----:B------:R-:W-:Y:S01]  /*0a30*/  BSSY.RECONVERGENT B1, `(.L_x_2) ;  /* 0x0000019000017945 */ /* 0x000fe20003800200 */
[----:B------:R-:W-:Y:S02]  /*0a40*/  IMAD.MOV.U32 R11, RZ, RZ, RZ ;  /* 0x000000ffff0b7224 */ /* 0x000fe400078e00ff */
[----:B------:R-:W-:-:S07]  /*0a50*/  IMAD R12, R4, R2, R7 ;  /* 0x00000002040c7224 */ /* 0x000fce00078e0207 */
.L_x_6:
[----:B------:R-:W-:Y:S01]  /*0a60*/  ISETP.GE.AND P0, PT, R0, 0x1, PT ;  /* 0x000000010000780c */ /* 0x000fe20003f06270 */
[----:B------:R-:W-:-:S12]  /*0a70*/  BSSY.RECONVERGENT B2, `(.L_x_3) ;  /* 0x0000011000027945 */ /* 0x000fd80003800200 */
[----:B0-----:R-:W-:Y:S05]  /*0a80*/  @!P0 BRA `(.L_x_4) ;  /* 0x00000000003c8947 */ /* 0x001fea0003800000 */
[----:B------:R-:W0:Y:S01]  /*0a90*/  LDC.64 R8, c[0x0][0x380] ;  /* 0x0000e000ff087b82 */ /* 0x000e220000000a00 */
[----:B------:R-:W-:-:S05]  /*0aa0*/  UMOV UR4, URZ ;  /* 0x000000ff00047c82 */ /* 0x000fca0008000000 */
.L_x_5:
[----:B0-----:R-:W2:Y:S01]  /*0ab0*/  LDG.E R0, desc[UR6][R8.64+0x10] ;  /* 0x0000100608007981 */ /* 0x001ea2000c1e1900 */
[----:B------:R-:W0:Y:S01]  /*0ac0*/  LDC.64 R2, c[0x0][0x390] ;  /* 0x0000e400ff027b82 */ /* 0x000e220000000a00 */
[----:B------:R-:W-:-:S05]  /*0ad0*/  IADD3 R4, PT, PT, R12, UR4, RZ ;  /* 0x000000040c047c10 */ /* 0x000fca000fffe0ff */
[----:B--2---:R-:W-:-:S04]  /*0ae0*/  IMAD R7, R0, R11, R4 ;  /* 0x0000000b00077224 */ /* 0x004fc800078e0204 */
[----:B0-----:R-:W-:-:S05]  /*0af0*/  IMAD.WIDE R2, R7, 0x4, R2 ;  /* 0x0000000407027825 */ /* 0x001fca00078e0202 */
[----:B------:R-:W2:Y:S02]  /*0b00*/  LDG.E R7, desc[UR6][R2.64] ;  /* 0x0000000602077981 */ /* 0x000ea4000c1e1900 */
[----:B--2--5:R-:W-:-:S05]  /*0b10*/  FMUL R7, R10, R7 ;  /* 0x000000070a077220 */ /* 0x024fca0000400000 */
[----:B------:R1:W-:Y:S04]  /*0b20*/  STG.E desc[UR6][R2.64], R7 ;  /* 0x0000000702007986 */ /* 0x0003e8000c101906 */
[----:B------:R-:W2:Y:S01]  /*0b30*/  LDG.E R0, desc[UR6][R8.64+0x4] ;  /* 0x0000040608007981 */ /* 0x000ea2000c1e1900 */
[----:B------:R-:W-:-:S06]  /*0b40*/  UIADD3 UR4, UPT, UPT, UR4, 0x1, URZ ;  /* 0x0000000104047890 */ /* 0x000fcc000fffe0ff */
[----:B--2---:R-:W-:-:S13]  /*0b50*/  ISETP.LE.AND P0, PT, R0, UR4, PT ;  /* 0x0000000400007c0c */ /* 0x004fda000bf03270 */
[----:B-1----:R-:W-:Y:S05]  /*0b60*/  @!P0 BRA `(.L_x_5) ;  /* 0xfffffffc00d08947 */ /* 0x002fea000383ffff */
[----:B------:R0:W5:Y:S02]  /*0b70*/  LDG.E R4, desc[UR6][R8.64] ;  /* 0x0000000608047981 */ /* 0x000164000c1e1900 */
.L_x_4:
[----:B------:R-:W-:Y:S05]  /*0b80*/  BSYNC.RECONVERGENT B2 ;  /* 0x0000000000027941 */ /* 0x000fea0003800200 */
.L_x_3:
[----:B------:R-:W-:-:S05]  /*0b90*/  VIADD R11, R11, 0x1 ;  /* 0x000000010b0b7836 */ /* 0x000fca0000000000 */
[----:B-----5:R-:W-:-:S13]  /*0ba0*/  ISETP.GE.AND P0, PT, R11, R4, PT ;  /* 0x000000040b00720c */ /* 0x020fda0003f06270 */
[----:B------:R-:W-:Y:S05]  /*0bb0*/  @!P0 BRA `(.L_x_6) ;  /* 0xfffffffc00a88947 */ /* 0x000fea000383ffff */
[----:B------:R-:W-:Y:S05]  /*0bc0*/  BSYNC.RECONVERGENT B1 ;  /* 0x0000000000017941 */ /* 0x000fea0003800200 */
.L_x_2:
[----:B------:R-:W0:Y:S02]  /*0bd0*/  LDC.64 R2, c[0x0][0x380] ;  /* 0x0000e000ff027b82 */ /* 0x000e240000000a00 */
[----:B0-----:R0:W5:Y:S02]  /*0be0*/  LDG.E R8, desc[UR6][R2.64+0x14] ;  /* 0x0000140602087981 */ /* 0x001164000c1e1900 */
.L_x_1:
[----:B------:R-:W-:Y:S05]  /*0bf0*/  BSYNC.RECONVERGENT B0 ;  /* 0x0000000000007941 */ /* 0x000fea0003800200 */
.L_x_0:
[----:B------:R-:W-:-:S04]  /*0c00*/  IADD3 R5, PT, PT, R6, R5, RZ ;  /* 0x0000000506057210 */ /* 0x000fc80007ffe0ff */
[----:B-----5:R-:W-:-:S13]  /*0c10*/  ISETP.GE.AND P0, PT, R5, R8, PT ;  /* 0x000000080500720c */ /* 0x020fda0003f06270 */
[----:B------:R-:W-:Y:S05]  /*0c20*/  @!P0 BRA `(.L_x_7) ;  /* 0xfffffff400308947 */ /* 0x000fea000383ffff */
[----:B------:R-:W-:Y:S05]  /*0c30*/  EXIT ;  /* 0x000000000000794d */ /* 0x000fea0003800000 */
.L_x_8:
[----:B------:R-:W-:-:S00]  /*0c40*/  BRA `(.L_x_8) ;  /* 0xfffffffc00fc7947 */ /* 0x000fc0000383ffff */
[----:B------:R-:W-:-:S00]  /*0c50*/  NOP ;  /* 0x0000000000007918 */ /* 0x000fc00000000000 */
        /* <DEDUP_REMOVED lines=10> */
.L_x_34:


//--------------------- .text.max_pooling_2d      --------------------------
	.section	.text.max_pooling_2d,"ax",@progbits
	.align	128
        .global         max_pooling_2d
        .type           max_pooling_2d,@function
        .size           max_pooling_2d,(.L_x_35 - max_pooling_2d)
        .other          max_pooling_2d,@"STO_CUDA_ENTRY STV_DEFAULT"
max_pooling_2d:
.text.max_pooling_2d:
        /* <DEDUP_REMOVED lines=10> */
[----:B------:R-:W0:Y:S02]  /*00a0*/  LDCU UR6, c[0x0][0x370] ;  /* 0x00006e00ff0677ac */ /* 0x000e240008000800 */
[----:B0-----:R-:W-:-:S07]  /*00b0*/  IMAD R3, R4, UR6, RZ ;  /* 0x0000000604037c24 */ /* 0x001fce000f8e02ff */
.L_x_16:
[----:B------:R-:W0:Y:S02]  /*00c0*/  LDC.64 R12, c[0x0][0x380] ;  /* 0x0000e000ff0c7b82 */ /* 0x000e240000000a00 */
[----:B0-----:R-:W2:Y:S04]  /*00d0*/  LDG.E R2, desc[UR4][R12.64+0x4] ;  /* 0x000004040c027981 */ /* 0x001ea8000c1e1900 */
[----:B------:R-:W3:Y:S01]  /*00e0*/  LDG.E R4, desc[UR4][R12.64] ;  /* 0x000000040c047981 */ /* 0x000ee2000c1e1900 */
[----:B------:R-:W-:Y:S01]  /*00f0*/  IMAD.MOV.U32 R28, RZ, RZ, -0x800000 ;  /* 0xff800000ff1c7424 */ /* 0x000fe200078e00ff */
[----:B--2---:R-:W-:-:S04]  /*0100*/  ISETP.GE.AND P0, PT, R2, 0x1, PT ;  /* 0x000000010200780c */ /* 0x004fc80003f06270 */
[----:B---3--:R-:W-:-:S13]  /*0110*/  ISETP.LT.OR P0, PT, R4, 0x1, !P0 ;  /* 0x000000010400780c */ /* 0x008fda0004701670 */
[----:B------:R-:W-:Y:S05]  /*0120*/  @P0 BRA `(.L_x_9) ;  /* 0x0000001000e00947 */ /* 0x000fea0003800000 */
[----:B------:R-:W2:Y:S04]  /*0130*/  LDG.E R7, desc[UR4][R12.64+0x10] ;  /* 0x000010040c077981 */ /* 0x000ea8000c1e1900 */
[----:B------:R-:W3:Y:S04]  /*0140*/  LDG.E R5, desc[UR4][R12.64+0xc] ;  /* 0x00000c040c057981 */ /* 0x000ee8000c1e1900 */
[----:B------:R0:W4:Y:S01]  /*0150*/  LDG.E R6, desc[UR4][R12.64+0x8] ;  /* 0x000008040c067981 */ /* 0x000122000c1e1900 */
[----:B------:R-:W-:Y:S01]  /*0160*/  IABS R10, R2 ;  /* 0x00000002000a7213 */ /* 0x000fe20000000000 */
[----:B------:R-:W-:Y:S01]  /*0170*/  IMAD.MOV.U32 R28, RZ, RZ, -0x800000 ;  /* 0xff800000ff1c7424 */ /* 0x000fe200078e00ff */
[----:B------:R-:W-:-:S02]  /*0180*/  IABS R11, R4 ;  /* 0x00000004000b7213 */ /* 0x000fc40000000000 */
[----:B------:R-:W1:Y:S08]  /*0190*/  I2F.RP R14, R10 ;  /* 0x0000000a000e7306 */ /* 0x000e700000209400 */
[----:B------:R-:W5:Y:S08]  /*01a0*/  I2F.RP R15, R11 ;  /* 0x0000000b000f7306 */ /* 0x000f700000209400 */
[----:B-1----:R-:W1:Y:S08]  /*01b0*/  MUFU.RCP R14, R14 ;  /* 0x0000000e000e7308 */ /* 0x002e700000001000 */
[----:B-----5:R-:W0:Y:S01]  /*01c0*/  MUFU.RCP R15, R15 ;  /* 0x0000000f000f7308 */ /* 0x020e220000001000 */
[----:B-1----:R-:W-:-:S07]  /*01d0*/  VIADD R8, R14, 0xffffffe ;  /* 0x0ffffffe0e087836 */ /* 0x002fce0000000000 */
[----:B------:R1:W5:Y:S01]  /*01e0*/  F2I.FTZ.U32.TRUNC.NTZ R9, R8 ;  /* 0x0000000800097305 */ /* 0x000362000021f000 */
[----:B0-----:R-:W-:-:S07]  /*01f0*/  VIADD R12, R15, 0xffffffe ;  /* 0x0ffffffe0f0c7836 */ /* 0x001fce0000000000 */
[----:B------:R0:W0:Y:S01]  /*0200*/  F2I.FTZ.U32.TRUNC.NTZ R13, R12 ;  /* 0x0000000c000d7305 */ /* 0x000022000021f000 */
[----:B-1----:R-:W-:Y:S02]  /*0210*/  IMAD.MOV.U32 R8, RZ, RZ, RZ ;  /* 0x000000ffff087224 */ /* 0x002fe400078e00ff */
[----:B-----5:R-:W-:Y:S02]  /*0220*/  IMAD.MOV R17, RZ, RZ, -R9 ;  /* 0x000000ffff117224 */ /* 0x020fe400078e0a09 */
[----:B0-----:R-:W-:Y:S02]  /*0230*/  IMAD.MOV.U32 R12, RZ, RZ, RZ ;  /* 0x000000ffff0c7224 */ /* 0x001fe400078e00ff */
[----:B------:R-:W-:Y:S02]  /*0240*/  IMAD R17, R17, R10, RZ ;  /* 0x0000000a11117224 */ /* 0x000fe400078e02ff */
[----:B------:R-:W-:Y:S02]  /*0250*/  IMAD.MOV R16, RZ, RZ, -R13 ;  /* 0x000000ffff107224 */ /* 0x000fe400078e0a0d */
[----:B------:R-:W-:Y:S01]  /*0260*/  IMAD.HI.U32 R9, R9, R17, R8 ;  /* 0x0000001109097227 */ /* 0x000fe200078e0008 */
[----:B------:R-:W-:-:S02]  /*0270*/  IABS R8, R2 ;  /* 0x0000000200087213 */ /* 0x000fc40000000000 */
[----:B------:R-:W-:Y:S01]  /*0280*/  IABS R17, R0 ;  /* 0x0000000000117213 */ /* 0x000fe20000000000 */
[----:B------:R-:W-:Y:S01]  /*0290*/  IMAD R19, R16, R11, RZ ;  /* 0x0000000b10137224 */ /* 0x000fe200078e02ff */
[----:B------:R-:W-:Y:S01]  /*02a0*/  IABS R16, R4 ;  /* 0x0000000400107213 */ /* 0x000fe20000000000 */
[----:B------:R-:W-:Y:S02]  /*02b0*/  IMAD.MOV R14, RZ, RZ, -R8 ;  /* 0x000000ffff0e7224 */ /* 0x000fe400078e0a08 */
[----:B------:R-:W-:-:S04]  /*02c0*/  IMAD.HI.U32 R13, R13, R19, R12 ;  /* 0x000000130d0d7227 */ /* 0x000fc800078e000c */
[----:B------:R-:W-:Y:S01]  /*02d0*/  IMAD.MOV R16, RZ, RZ, -R16 ;  /* 0x000000ffff107224 */ /* 0x000fe200078e0a10 */
[----:B--2---:R-:W-:Y:S02]  /*02e0*/  IABS R12, R7 ;  /* 0x00000007000c7213 */ /* 0x004fe40000000000 */
[----:B---3--:R-:W-:-:S03]  /*02f0*/  IABS R15, R5 ;  /* 0x00000005000f7213 */ /* 0x008fc60000000000 */
[----:B------:R-:W-:-:S04]  /*0300*/  IMAD.HI.U32 R9, R9, R12, RZ ;  /* 0x0000000c09097227 */ /* 0x000fc800078e00ff */
[----:B------:R-:W-:-:S04]  /*0310*/  IMAD.HI.U32 R8, R13, R15, RZ ;  /* 0x0000000f0d087227 */ /* 0x000fc800078e00ff */
[----:B------:R-:W-:Y:S02]  /*0320*/  IMAD R13, R9, R14, R12 ;  /* 0x0000000e090d7224 */ /* 0x000fe400078e020c */
[----:B------:R-:W-:-:S03]  /*0330*/  IMAD R12, R8, R16, R15 ;  /* 0x00000010080c7224 */ /* 0x000fc600078e020f */
        /* <DEDUP_REMOVED lines=9> */
[----:B------:R-:W-:Y:S02]  /*03d0*/  LOP3.LUT R10, R7, R2, RZ, 0x3c, !PT ;  /* 0x00000002070a7212 */ /* 0x000fe400078e3cff */
[----:B------:R-:W-:-:S02]  /*03e0*/  LOP3.LUT R11, R5, R4, RZ, 0x3c, !PT ;  /* 0x00000004050b7212 */ /* 0x000fc400078e3cff */
[----:B------:R-:W-:Y:S02]  /*03f0*/  ISETP.GE.AND P2, PT, R10, RZ, PT ;  /* 0x000000ff0a00720c */ /* 0x000fe40003f46270 */
[----:B------:R-:W-:Y:S02]  /*0400*/  ISETP.GE.AND P3, PT, R11, RZ, PT ;  /* 0x000000ff0b00720c */ /* 0x000fe40003f66270 */
[----:B------:R-:W-:Y:S01]  /*0410*/  ISETP.NE.AND P5, PT, R4, RZ, PT ;  /* 0x000000ff0400720c */ /* 0x000fe20003fa5270 */
[----:B------:R-:W-:Y:S02]  /*0420*/  @P0 VIADD R9, R9, 0x1 ;  /* 0x0000000109090836 */ /* 0x000fe40000000000 */
[----:B------:R-:W-:Y:S02]  /*0430*/  @P1 VIADD R8, R8, 0x1 ;  /* 0x0000000108081836 */ /* 0x000fe40000000000 */
[----:B------:R-:W-:-:S04]  /*0440*/  IMAD.MOV.U32 R10, RZ, RZ, R9 ;  /* 0x000000ffff0a7224 */ /* 0x000fc800078e0009 */
[----:B------:R-:W-:Y:S01]  /*0450*/  @!P2 IMAD.MOV R10, RZ, RZ, -R10 ;  /* 0x000000ffff0aa224 */ /* 0x000fe200078e0a0a */
[----:B------:R-:W-:Y:S01]  /*0460*/  @!P4 LOP3.LUT R10, RZ, R2, RZ, 0x33, !PT ;  /* 0x00000002ff0ac212 */ /* 0x000fe200078e33ff */
[----:B------:R-:W-:Y:S02]  /*0470*/  @!P3 IMAD.MOV R8, RZ, RZ, -R8 ;  /* 0x000000ffff08b224 */ /* 0x000fe400078e0a08 */
[----:B------:R-:W-:-:S05]  /*0480*/  @!P5 LOP3.LUT R8, RZ, R4, RZ, 0x33, !PT ;  /* 0x00000004ff08d212 */ /* 0x000fca00078e33ff */
[----:B------:R-:W-:-:S04]  /*0490*/  IMAD R11, R10, R8, RZ ;  /* 0x000000080a0b7224 */ /* 0x000fc800078e02ff */
[----:B----4-:R-:W-:Y:S01]  /*04a0*/  IMAD R8, R11, R6, RZ ;  /* 0x000000060b087224 */ /* 0x010fe200078e02ff */
[----:B------:R-:W-:-:S04]  /*04b0*/  IABS R18, R11 ;  /* 0x0000000b00127213 */ /* 0x000fc80000000000 */
[----:B------:R-:W-:Y:S02]  /*04c0*/  IABS R9, R8 ;  /* 0x0000000800097213 */ /* 0x000fe40000000000 */
[----:B------:R-:W-:Y:S02]  /*04d0*/  IADD3 R18, PT, PT, RZ, -R18, RZ ;  /* 0x80000012ff127210 */ /* 0x000fe40007ffe0ff */
[----:B------:R-:W0:Y:S08]  /*04e0*/  I2F.RP R14, R9 ;  /* 0x00000009000e7306 */ /* 0x000e300000209400 */
[----:B0-----:R-:W0:Y:S02]  /*04f0*/  MUFU.RCP R14, R14 ;  /* 0x0000000e000e7308 */ /* 0x001e240000001000 */
[----:B0-----:R-:W-:-:S06]  /*0500*/  VIADD R12, R14, 0xffffffe ;  /* 0x0ffffffe0e0c7836 */ /* 0x001fcc0000000000 */
[----:B------:R0:W1:Y:S02]  /*0510*/  F2I.FTZ.U32.TRUNC.NTZ R13, R12 ;  /* 0x0000000c000d7305 */ /* 0x000064000021f000 */
[----:B0-----:R-:W-:Y:S02]  /*0520*/  HFMA2 R12, -RZ, RZ, 0, 0 ;  /* 0x00000000ff0c7431 */ /* 0x001fe400000001ff */
[----:B-1----:R-:W-:-:S04]  /*0530*/  IMAD.MOV R16, RZ, RZ, -R13 ;  /* 0x000000ffff107224 */ /* 0x002fc800078e0a0d */
[----:B------:R-:W-:Y:S02]  /*0540*/  IMAD R15, R16, R9, RZ ;  /* 0x00000009100f7224 */ /* 0x000fe400078e02ff */
[----:B------:R-:W-:Y:S01]  /*0550*/  IMAD.MOV.U32 R16, RZ, RZ, R17 ;  /* 0x000000ffff107224 */ /* 0x000fe200078e0011 */
[----:B------:R-:W-:Y:S01]  /*0560*/  IABS R17, R8 ;  /* 0x0000000800117213 */ /* 0x000fe20000000000 */
[----:B------:R-:W-:Y:S01]  /*0570*/  IMAD.HI.U32 R13, R13, R15, R12 ;  /* 0x0000000f0d0d7227 */ /* 0x000fe200078e000c */
[----:B------:R-:W-:-:S03]  /*0580*/  IABS R12, R11 ;  /* 0x0000000b000c7213 */ /* 0x000fc60000000000 */
[----:B------:R-:W-:Y:S01]  /*0590*/  IMAD.MOV R14, RZ, RZ, -R17 ;  /* 0x000000ffff0e7224 */ /* 0x000fe200078e0a11 */
[----:B------:R-:W0:Y:S01]  /*05a0*/  I2F.RP R15, R12 ;  /* 0x0000000c000f7306 */ /* 0x000e220000209400 */
[----:B------:R-:W-:-:S04]  /*05b0*/  IMAD.HI.U32 R13, R13, R16, RZ ;  /* 0x000000100d0d7227 */ /* 0x000fc800078e00ff */
[----:B------:R-:W-:-:S05]  /*05c0*/  IMAD R14, R13, R14, R16 ;  /* 0x0000000e0d0e7224 */ /* 0x000fca00078e0210 */
[----:B------:R-:W-:Y:S01]  /*05d0*/  ISETP.GT.U32.AND P1, PT, R9, R14, PT ;  /* 0x0000000e0900720c */ /* 0x000fe20003f24070 */
[----:B0-----:R-:W0:-:S12]  /*05e0*/  MUFU.RCP R15, R15 ;  /* 0x0000000f000f7308 */ /* 0x001e180000001000 */
[----:B------:R-:W-:Y:S02]  /*05f0*/  @!P1 IMAD.IADD R14, R14, 0x1, -R9 ;  /* 0x000000010e0e9824 */ /* 0x000fe400078e0a09 */
[----:B------:R-:W-:Y:S01]  /*0600*/  @!P1 VIADD R13, R13, 0x1 ;  /* 0x000000010d0d9836 */ /* 0x000fe20000000000 */
[----:B------:R-:W-:Y:S02]  /*0610*/  ISETP.NE.AND P1, PT, R8, RZ, PT ;  /* 0x000000ff0800720c */ /* 0x000fe40003f25270 */
[----:B------:R-:W-:Y:S02]  /*0620*/  ISETP.GE.U32.AND P0, PT, R14, R9, PT ;  /* 0x000000090e00720c */ /* 0x000fe40003f06070 */
[----:B------:R-:W-:-:S04]  /*0630*/  LOP3.LUT R9, R0, R8, RZ, 0x3c, !PT ;  /* 0x0000000800097212 */ /* 0x000fc800078e3cff */
[----:B------:R-:W-:Y:S01]  /*0640*/  ISETP.GE.AND P2, PT, R9, RZ, PT ;  /* 0x000000ff0900720c */ /* 0x000fe20003f46270 */
[----:B0-----:R-:W-:-:S06]  /*0650*/  VIADD R9, R15, 0xffffffe ;  /* 0x0ffffffe0f097836 */ /* 0x001fcc0000000000 */
[----:B------:R-:W0:Y:S01]  /*0660*/  F2I.FTZ.U32.TRUNC.NTZ R9, R9 ;  /* 0x0000000900097305 */ /* 0x000e22000021f000 */
[----:B------:R-:W-:-:S05]  /*0670*/  @P0 VIADD R13, R13, 0x1 ;  /* 0x000000010d0d0836 */ /* 0x000fca0000000000 */
[----:B------:R-:W-:Y:S01]  /*0680*/  @!P2 IMAD.MOV R13, RZ, RZ, -R13 ;  /* 0x000000ffff0da224 */ /* 0x000fe200078e0a0d */
[----:B------:R-:W-:-:S05]  /*0690*/  @!P1 LOP3.LUT R13, RZ, R8, RZ, 0x33, !PT ;  /* 0x00000008ff0d9212 */ /* 0x000fca00078e33ff */
[----:B------:R-:W-:Y:S02]  /*06a0*/  IMAD R15, R8, R13, RZ ;  /* 0x0000000d080f7224 */ /* 0x000fe400078e02ff */
[----:B------:R-:W-:Y:S02]  /*06b0*/  IMAD.MOV.U32 R8, RZ, RZ, RZ ;  /* 0x000000ffff087224 */ /* 0x000fe400078e00ff */
[----:B0-----:R-:W-:Y:S02]  /*06c0*/  IMAD.MOV R17, RZ, RZ, -R9 ;  /* 0x000000ffff117224 */ /* 0x001fe400078e0a09 */
[----:B------:R-:W-:Y:S02]  /*06d0*/  IMAD.IADD R16, R0, 0x1, -R15 ;  /* 0x0000000100107824 */ /* 0x000fe400078e0a0f */
[----:B------:R-:W-:-:S03]  /*06e0*/  IMAD R17, R17, R12, RZ ;  /* 0x0000000c11117224 */ /* 0x000fc600078e02ff */
[----:B------:R-:W-:Y:S01]  /*06f0*/  IABS R14, R16 ;  /* 0x00000010000e7213 */ /* 0x000fe20000000000 */
[----:B------:R-:W-:Y:S01]  /*0700*/  IMAD.HI.U32 R8, R9, R17, R8 ;  /* 0x0000001109087227 */ /* 0x000fe200078e0008 */
[----:B------:R-:W-:Y:S02]  /*0710*/  IABS R17, R10 ;  /* 0x0000000a00117213 */ /* 0x000fe40000000000 */
[----:B------:R-:W-:Y:S01]  /*0720*/  LOP3.LUT R16, R16, R11, RZ, 0x3c, !PT ;  /* 0x0000000b10107212 */ /* 0x000fe200078e3cff */
[----:B------:R-:W-:Y:S02]  /*0730*/  IMAD.MOV.U32 R9, RZ, RZ, R14 ;  /* 0x000000ffff097224 */ /* 0x000fe400078e000e */
[----:B------:R-:W-:Y:S01]  /*0740*/  IMAD.MOV.U32 R14, RZ, RZ, R17 ;  /* 0x000000ffff0e7224 */ /* 0x000fe200078e0011 */
[----:B------:R-:W-:Y:S01]  /*0750*/  ISETP.GE.AND P2, PT, R16, RZ, PT ;  /* 0x000000ff1000720c */ /* 0x000fe20003f46270 */
[----:B------:R-:W-:Y:S02]  /*0760*/  IMAD.HI.U32 R8, R8, R9, RZ ;  /* 0x0000000908087227 */ /* 0x000fe400078e00ff */
[----:B------:R-:W0:Y:S02]  /*0770*/  I2F.RP R17, R14 ;  /* 0x0000000e00117306 */ /* 0x000e240000209400 */
[----:B------:R-:W-:-:S05]  /*0780*/  IMAD R9, R8, R18, R9 ;  /* 0x0000001208097224 */ /* 0x000fca00078e0209 */
[----:B------:R-:W-:Y:S01]  /*0790*/  ISETP.GT.U32.AND P1, PT, R12, R9, PT ;  /* 0x000000090c00720c */ /* 0x000fe20003f24070 */
[----:B0-----:R-:W0:-:S12]  /*07a0*/  MUFU.RCP R17, R17 ;  /* 0x0000001100117308 */ /* 0x001e180000001000 */
[----:B------:R-:W-:Y:S02]  /*07b0*/  @!P1 IMAD.IADD R9, R9, 0x1, -R12 ;  /* 0x0000000109099824 */ /* 0x000fe400078e0a0c */
[----:B------:R-:W-:Y:S01]  /*07c0*/  @!P1 VIADD R8, R8, 0x1 ;  /* 0x0000000108089836 */ /* 0x000fe20000000000 */
[----:B------:R-:W-:Y:S02]  /*07d0*/  ISETP.NE.AND P1, PT, R11, RZ, PT ;  /* 0x000000ff0b00720c */ /* 0x000fe40003f25270 */
[----:B------:R-:W-:Y:S01]  /*07e0*/  ISETP.GE.U32.AND P0, PT, R9, R12, PT ;  /* 0x0000000c0900720c */ /* 0x000fe20003f06070 */
[----:B0-----:R-:W-:-:S06]  /*07f0*/  VIADD R9, R17, 0xffffffe ;  /* 0x0ffffffe11097836 */ /* 0x001fcc0000000000 */
[----:B------:R-:W0:Y:S06]  /*0800*/  F2I.FTZ.U32.TRUNC.NTZ R9, R9 ;  /* 0x0000000900097305 */ /* 0x000e2c000021f000 */
[----:B------:R-:W-:-:S04]  /*0810*/  @P0 VIADD R8, R8, 0x1 ;  /* 0x0000000108080836 */ /* 0x000fc80000000000 */
[----:B------:R-:W-:-:S04]  /*0820*/  IMAD.MOV.U32 R12, RZ, RZ, R8 ;  /* 0x000000ffff0c7224 */ /* 0x000fc800078e0008 */
[----:B------:R-:W-:Y:S01]  /*0830*/  @!P2 IMAD.MOV R12, RZ, RZ, -R12 ;  /* 0x000000ffff0ca224 */ /* 0x000fe200078e0a0c */
[----:B------:R-:W-:Y:S01]  /*0840*/  @!P1 LOP3.LUT R12, RZ, R11, RZ, 0x33, !PT ;  /* 0x0000000bff0c9212 */ /* 0x000fe200078e33ff */
[----:B0-----:R-:W-:-:S04]  /*0850*/  IMAD.MOV R8, RZ, RZ, -R9 ;  /* 0x000000ffff087224 */ /* 0x001fc800078e0a09 */
[----:B------:R-:W-:Y:S02]  /*0860*/  IMAD R17, R11, R12, R15 ;  /* 0x0000000c0b117224 */ /* 0x000fe400078e020f */
[----:B------:R-:W-:Y:S01]  /*0870*/  IMAD R6, R6, R13, R12 ;  /* 0x0000000d06067224 */ /* 0x000fe200078e020c */
[----:B------:R-:W-:Y:S01]  /*0880*/  MOV R15, R8 ;  /* 0x00000008000f7202 */ /* 0x000fe20000000f00 */
[----:B------:R-:W-:Y:S01]  /*0890*/  IMAD.IADD R11, R0, 0x1, -R17 ;  /* 0x00000001000b7824 */ /* 0x000fe200078e0a11 */
[----:B------:R-:W-:Y:S01]  /*08a0*/  IABS R8, R10 ;  /* 0x0000000a00087213 */ /* 0x000fe20000000000 */
[----:B------:R-:W-:Y:S02]  /*08b0*/  IMAD.MOV.U32 R12, RZ, RZ, RZ ;  /* 0x000000ffff0c7224 */ /* 0x000fe400078e00ff */
[----:B------:R-:W-:Y:S01]  /*08c0*/  IMAD R15, R15, R14, RZ ;  /* 0x0000000e0f0f7224 */ /* 0x000fe200078e02ff */
[----:B------:R-:W-:Y:S01]  /*08d0*/  IABS R16, R11 ;  /* 0x0000000b00107213 */ /* 0x000fe20000000000 */
[----:B------:R-:W-:Y:S01]  /*08e0*/  IMAD.MOV R18, RZ, RZ, -R8 ;  /* 0x000000ffff127224 */ /* 0x000fe200078e0a08 */
[----:B------:R-:W-:Y:S01]  /*08f0*/  LOP3.LUT R11, R11, R10, RZ, 0x3c, !PT ;  /* 0x0000000a0b0b7212 */ /* 0x000fe200078e3cff */
[----:B------:R-:W-:-:S03]  /*0900*/  IMAD.MOV.U32 R8, RZ, RZ, RZ ;  /* 0x000000ffff087224 */ /* 0x000fc600078e00ff */
[----:B------:R-:W-:Y:S01]  /*0910*/  ISETP.GE.AND P2, PT, R11, RZ, PT ;  /* 0x000000ff0b00720c */ /* 0x000fe20003f46270 */
[----:B------:R-:W-:Y:S01]  /*0920*/  IMAD.HI.U32 R8, R9, R15, R8 ;  /* 0x0000000f09087227 */ /* 0x000fe200078e0008 */
[----:B------:R-:W-:-:S03]  /*0930*/  LOP3.LUT R11, R2, 0x3, RZ, 0xc0, !PT ;  /* 0x00000003020b7812 */ /* 0x000fc600078ec0ff */
[----:B------:R-:W-:Y:S02]  /*0940*/  IMAD.MOV.U32 R9, RZ, RZ, R16 ;  /* 0x000000ffff097224 */ /* 0x000fe400078e0010 */
[----:B------:R-:W-:Y:S02]  /*0950*/  IMAD.MOV.U32 R15, RZ, RZ, R18 ;  /* 0x000000ffff0f7224 */ /* 0x000fe400078e0012 */
[----:B------:R-:W-:-:S04]  /*0960*/  IMAD.HI.U32 R8, R8, R9, RZ ;  /* 0x0000000908087227 */ /* 0x000fc800078e00ff */
[----:B------:R-:W-:-:S05]  /*0970*/  IMAD R9, R8, R15, R9 ;  /* 0x0000000f08097224 */ /* 0x000fca00078e0209 */
[----:B------:R-:W-:-:S13]  /*0980*/  ISETP.GT.U32.AND P1, PT, R14, R9, PT ;  /* 0x000000090e00720c */ /* 0x000fda0003f24070 */
[----:B------:R-:W-:Y:S02]  /*0990*/  @!P1 IMAD.IADD R9, R9, 0x1, -R14 ;  /* 0x0000000109099824 */ /* 0x000fe400078e0a0e */
[----:B------:R-:W-:Y:S01]  /*09a0*/  @!P1 VIADD R8, R8, 0x1 ;  /* 0x0000000108089836 */ /* 0x000fe20000000000 */
[----:B------:R-:W-:Y:S02]  /*09b0*/  ISETP.NE.AND P1, PT, R10, RZ, PT ;  /* 0x000000ff0a00720c */ /* 0x000fe40003f25270 */
[----:B------:R-:W-:-:S13]  /*09c0*/  ISETP.GE.U32.AND P0, PT, R9, R14, PT ;  /* 0x0000000e0900720c */ /* 0x000fda0003f06070 */
[----:B------:R-:W-:-:S05]  /*09d0*/  @P0 VIADD R8, R8, 0x1 ;  /* 0x0000000108080836 */ /* 0x000fca0000000000 */
[----:B------:R-:W-:Y:S02]  /*09e0*/  @!P2 IADD3 R8, PT, PT, -R8, RZ, RZ ;  /* 0x000000ff0808a210 */ /* 0x000fe40007ffe1ff */
[----:B------:R-:W-:-:S05]  /*09f0*/  @!P1 LOP3.LUT R8, RZ, R10, RZ, 0x33, !PT ;  /* 0x0000000aff089212 */ /* 0x000fca00078e33ff */
[-C--:B------:R-:W-:Y:S02]  /*0a00*/  IMAD R9, R10, R8.reuse, R17 ;  /* 0x000000080a097224 */ /* 0x080fe400078e0211 */
[----:B------:R-:W-:Y:S02]  /*0a10*/  IMAD R8, R4, R8, RZ ;  /* 0x0000000804087224 */ /* 0x000fe400078e02ff */
[----:B------:R-:W-:Y:S02]  /*0a20*/  IMAD.IADD R9, R0, 0x1, -R9 ;  /* 0x0000000100097824 */ /* 0x000fe400078e0a09 */
[----:B------:R-:W-:Y:S01]  /*0a30*/  IMAD R5, R5, R6, R8 ;  /* 0x0000000605057224 */ /* 0x000fe200078e0208 */
[----:B------:R-:W-:Y:S01]  /*0a40*/  LOP3.LUT R8, R2, 0x7ffffff0, RZ, 0xc0, !PT ;  /* 0x7ffffff002087812 */ /* 0x000fe200078ec0ff */
[----:B------:R-:W-:Y:S01]  /*0a50*/  IMAD R10, R4, R9, RZ ;  /* 0x00000009040a7224 */ /* 0x000fe200078e02ff */
[----:B------:R-:W-:-:S03]  /*0a60*/  LOP3.LUT R6, R2, 0xf, RZ, 0xc0, !PT ;  /* 0x0000000f02067812 */ /* 0x000fc600078ec0ff */
[----:B------:R-:W-:Y:S01]  /*0a70*/  IMAD R9, R7, R5, R10 ;  /* 0x0000000507097224 */ /* 0x000fe200078e020a */
[----:B------:R-:W-:Y:S01]  /*0a80*/  LOP3.LUT R10, R2, 0x7, RZ, 0xc0, !PT ;  /* 0x00000007020a7812 */ /* 0x000fe200078ec0ff */
[----:B------:R-:W-:-:S07]  /*0a90*/  IMAD.MOV R13, RZ, RZ, -R8 ;  /* 0x000000ffff0d7224 */ /* 0x000fce00078e0a08 */
.L_x_15:
[----:B------:R-:W-:Y:S01]  /*0aa0*/  ISETP.GE.U32.AND P1, PT, R2, 0x10, PT ;  /* 0x000000100200780c */ /* 0x000fe20003f26070 */
[----:B------:R-:W-:Y:S02]  /*0ab0*/  IMAD.IADD R20, R9, 0x1, R12 ;  /* 0x0000000109147824 */ /* 0x000fe400078e020c */
[----:B------:R-:W-:Y:S02]  /*0ac0*/  VIADD R12, R12, 0x1 ;  /* 0x000000010c0c7836 */ /* 0x000fe40000000000 */
[----:B------:R-:W-:-:S03]  /*0ad0*/  IMAD.MOV.U32 R5, RZ, RZ, RZ ;  /* 0x000000ffff057224 */ /* 0x000fc600078e00ff */
[----:B------:R-:W-:-:S05]  /*0ae0*/  ISETP.NE.AND P0, PT, R12, R4, PT ;  /* 0x000000040c00720c */ /* 0x000fca0003f05270 */
[----:B------:R-:W-:Y:S08]  /*0af0*/  @!P1 BRA `(.L_x_10) ;  /* 0x0000000400209947 */ /* 0x000ff00003800000 */
[----:B------:R-:W-:Y:S01]  /*0b00*/  IMAD.MOV.U32 R22, RZ, RZ, R20 ;  /* 0x000000ffff167224 */ /* 0x000fe200078e0014 */
[----:B------:R-:W-:-:S07]  /*0b10*/  MOV R5, R13 ;  /* 0x0000000d00057202 */ /* 0x000fce0000000f00 */
.L_x_11:
[----:B------:R-:W0:Y:S02]  /*0b20*/  LDC.64 R14, c[0x0][0x388] ;  /* 0x0000e200ff0e7b82 */ /* 0x000e240000000a00 */
[----:B0-----:R-:W-:-:S05]  /*0b30*/  IMAD.WIDE R14, R22, 0x4, R14 ;  /* 0x00000004160e7825 */ /* 0x001fca00078e020e */
[----:B------:R0:W2:Y:S02]  /*0b40*/  LDG.E R29, desc[UR4][R14.64] ;  /* 0x000000040e1d7981 */ /* 0x0000a4000c1e1900 */
[----:B0-----:R-:W-:-:S05]  /*0b50*/  IMAD.WIDE R14, R7, 0x4, R14 ;  /* 0x00000004070e7825 */ /* 0x001fca00078e020e */
[----:B------:R-:W3:Y:S01]  /*0b60*/  LDG.E R27, desc[UR4][R14.64] ;  /* 0x000000040e1b7981 */ /* 0x000ee2000c1e1900 */
[----:B------:R-:W-:-:S05]  /*0b70*/  IMAD.WIDE R18, R7, 0x4, R14 ;  /* 0x0000000407127825 */ /* 0x000fca00078e020e */
[----:B------:R0:W4:Y:S02]  /*0b80*/  LDG.E R26, desc[UR4][R18.64] ;  /* 0x00000004121a7981 */ /* 0x000124000c1e1900 */
[----:B0-----:R-:W-:-:S05]  /*0b90*/  IMAD.WIDE R18, R7, 0x4, R18 ;  /* 0x0000000407127825 */ /* 0x001fca00078e0212 */
[----:B------:R0:W5:Y:S02]  /*0ba0*/  LDG.E R25, desc[UR4][R18.64] ;  /* 0x0000000412197981 */ /* 0x000164000c1e1900 */
[----:B0-----:R-:W-:-:S05]  /*0bb0*/  IMAD.WIDE R18, R7, 0x4, R18 ;  /* 0x0000000407127825 */ /* 0x001fca00078e0212 */
[----:B------:R-:W5:Y:S01]  /*0bc0*/  LDG.E R24, desc[UR4][R18.64] ;  /* 0x0000000412187981 */ /* 0x000f62000c1e1900 */
[----:B------:R-:W-:-:S05]  /*0bd0*/  IMAD.WIDE R16, R7, 0x4, R18 ;  /* 0x0000000407107825 */ /* 0x000fca00078e0212 */
[----:B------:R0:W5:Y:S01]  /*0be0*/  LDG.E R23, desc[UR4][R16.64] ;  /* 0x0000000410177981 */ /* 0x000162000c1e1900 */
[----:B------:R-:W-:-:S05]  /*0bf0*/  IMAD.WIDE R14, R7, 0x4, R16 ;  /* 0x00000004070e7825 */ /* 0x000fca00078e0210 */
[----:B------:R-:W5:Y:S01]  /*0c00*/  LDG.E R21, desc[UR4][R14.64] ;  /* 0x000000040e157981 */ /* 0x000f62000c1e1900 */
[----:B0-----:R-:W-:-:S05]  /*0c10*/  IMAD.WIDE R16, R7, 0x4, R14 ;  /* 0x0000000407107825 */ /* 0x001fca00078e020e */
[----:B------:R0:W5:Y:S01]  /*0c20*/  LDG.E R14, desc[UR4][R16.64] ;  /* 0x00000004100e7981 */ /* 0x000162000c1e1900 */
[----:B------:R-:W-:-:S05]  /*0c30*/  IMAD.WIDE R18, R7, 0x4, R16 ;  /* 0x0000000407127825 */ /* 0x000fca00078e0210 */
[----:B------:R1:W5:Y:S01]  /*0c40*/  LDG.E R15, desc[UR4][R18.64] ;  /* 0x00000004120f7981 */ /* 0x000362000c1e1900 */
[----:B--2---:R-:W-:-:S04]  /*0c50*/  FSETP.GT.AND P1, PT, R29, R28, PT ;  /* 0x0000001c1d00720b */ /* 0x004fc80003f24000 */
[----:B0-----:R-:W-:Y:S01]  /*0c60*/  FSEL R16, R29, R28, P1 ;  /* 0x0000001c1d107208 */ /* 0x001fe20000800000 */
[----:B------:R-:W-:-:S03]  /*0c70*/  IMAD.WIDE R28, R7, 0x4, R18 ;  /* 0x00000004071c7825 */ /* 0x000fc600078e0212 */
[----:B---3--:R-:W-:-:S04]  /*0c80*/  FSETP.GT.AND P1, PT, R27, R16, PT ;  /* 0x000000101b00720b */ /* 0x008fc80003f24000 */
[----:B------:R-:W-:Y:S02]  /*0c90*/  FSEL R17, R27, R16, P1 ;  /* 0x000000101b117208 */ /* 0x000fe40000800000 */
[----:B------:R0:W2:Y:S02]  /*0ca0*/  LDG.E R27, desc[UR4][R28.64] ;  /* 0x000000041c1b7981 */ /* 0x0000a4000c1e1900 */
[----:B----4-:R-:W-:-:S04]  /*0cb0*/  FSETP.GT.AND P1, PT, R26, R17, PT ;  /* 0x000000111a00720b */ /* 0x010fc80003f24000 */
[----:B-1----:R-:W-:Y:S01]  /*0cc0*/  FSEL R18, R26, R17, P1 ;  /* 0x000000111a127208 */ /* 0x002fe20000800000 */
[----:B0-----:R-:W-:-:S05]  /*0cd0*/  IMAD.WIDE R28, R7, 0x4, R28 ;  /* 0x00000004071c7825 */ /* 0x001fca00078e021c */
[----:B------:R-:W3:Y:S01]  /*0ce0*/  LDG.E R26, desc[UR4][R28.64] ;  /* 0x000000041c1a7981 */ /* 0x000ee2000c1e1900 */
[----:B-----5:R-:W-:Y:S01]  /*0cf0*/  FSETP.GT.AND P1, PT, R25, R18, PT ;  /* 0x000000121900720b */ /* 0x020fe20003f24000 */
[----:B------:R-:W-:-:S03]  /*0d00*/  IMAD.WIDE R16, R7, 0x4, R28 ;  /* 0x0000000407107825 */ /* 0x000fc600078e021c */
[----:B------:R-:W-:Y:S02]  /*0d10*/  FSEL R25, R25, R18, P1 ;  /* 0x0000001219197208 */ /* 0x000fe40000800000 */
[----:B------:R0:W4:Y:S01]  /*0d20*/  LDG.E R28, desc[UR4][R16.64] ;  /* 0x00000004101c7981 */ /* 0x000122000c1e1900 */
[----:B------:R-:W-:Y:S01]  /*0d30*/  IMAD.WIDE R18, R7, 0x4, R16 ;  /* 0x0000000407127825 */ /* 0x000fe200078e0210 */
[----:B------:R-:W-:-:S04]  /*0d40*/  FSETP.GT.AND P1, PT, R24, R25, PT ;  /* 0x000000191800720b */ /* 0x000fc80003f24000 */
[----:B0-----:R-:W-:Y:S01]  /*0d50*/  FSEL R17, R24, R25, P1 ;  /* 0x0000001918117208 */ /* 0x001fe20000800000 */
[----:B------:R-:W5:Y:S01]  /*0d60*/  LDG.E R16, desc[UR4][R18.64] ;  /* 0x0000000412107981 */ /* 0x000f62000c1e1900 */
[----:B------:R-:W-:Y:S02]  /*0d70*/  IMAD.WIDE R24, R7, 0x4, R18 ;  /* 0x0000000407187825 */ /* 0x000fe400078e0212 */
[----:B------:R-:W-:-:S04]  /*0d80*/  FSETP.GT.AND P1, PT, R23, R17, PT ;  /* 0x000000111700720b */ /* 0x000fc80003f24000 */
[----:B------:R-:W-:Y:S02]  /*0d90*/  FSEL R29, R23, R17, P1 ;  /* 0x00000011171d7208 */ /* 0x000fe40000800000 */
[----:B------:R0:W5:Y:S02]  /*0da0*/  LDG.E R23, desc[UR4][R24.64] ;  /* 0x0000000418177981 */ /* 0x000164000c1e1900 */
[----:B------:R-:W-:Y:S01]  /*0db0*/  FSETP.GT.AND P1, PT, R21, R29, PT ;  /* 0x0000001d1500720b */ /* 0x000fe20003f24000 */
[----:B0-----:R-:W-:-:S05]  /*0dc0*/  IMAD.WIDE R24, R7, 0x4, R24 ;  /* 0x0000000407187825 */ /* 0x001fca00078e0218 */
[----:B------:R-:W5:Y:S01]  /*0dd0*/  LDG.E R17, desc[UR4][R24.64] ;  /* 0x0000000418117981 */ /* 0x000f62000c1e1900 */
[----:B------:R-:W-:Y:S01]  /*0de0*/  IMAD.WIDE R18, R7, 0x4, R24 ;  /* 0x0000000407127825 */ /* 0x000fe200078e0218 */
[----:B------:R-:W-:-:S04]  /*0df0*/  FSEL R29, R21, R29, P1 ;  /* 0x0000001d151d7208 */ /* 0x000fc80000800000 */
[----:B------:R-:W5:Y:S01]  /*0e00*/  LDG.E R21, desc[UR4][R18.64] ;  /* 0x0000000412157981 */ /* 0x000f62000c1e1900 */
[----:B------:R-:W-:-:S04]  /*0e10*/  FSETP.GT.AND P1, PT, R14, R29, PT ;  /* 0x0000001d0e00720b */ /* 0x000fc80003f24000 */
[----:B------:R-:W-:-:S04]  /*0e20*/  FSEL R14, R14, R29, P1 ;  /* 0x0000001d0e0e7208 */ /* 0x000fc80000800000 */
[----:B------:R-:W-:-:S04]  /*0e30*/  FSETP.GT.AND P1, PT, R15, R14, PT ;  /* 0x0000000e0f00720b */ /* 0x000fc80003f24000 */
[----:B------:R-:W-:Y:S01]  /*0e40*/  FSEL R14, R15, R14, P1 ;  /* 0x0000000e0f0e7208 */ /* 0x000fe20000800000 */
[----:B------:R-:W-:-:S05]  /*0e50*/  VIADD R5, R5, 0x10 ;  /* 0x0000001005057836 */ /* 0x000fca0000000000 */
[----:B------:R-:W-:Y:S01]  /*0e60*/  ISETP.NE.AND P2, PT, R5, RZ, PT ;  /* 0x000000ff0500720c */ /* 0x000fe20003f45270 */
[----:B------:R-:W-:Y:S01]  /*0e70*/  IMAD R22, R7, 0x10, R22 ;  /* 0x0000001007167824 */ /* 0x000fe200078e0216 */
[----:B--2---:R-:W-:-:S04]  /*0e80*/  FSETP.GT.AND P1, PT, R27, R14, PT ;  /* 0x0000000e1b00720b */ /* 0x004fc80003f24000 */
[----:B------:R-:W-:-:S04]  /*0e90*/  FSEL R27, R27, R14, P1 ;  /* 0x0000000e1b1b7208 */ /* 0x000fc80000800000 */
[----:B---3--:R-:W-:-:S04]  /*0ea0*/  FSETP.GT.AND P1, PT, R26, R27, PT ;  /* 0x0000001b1a00720b */ /* 0x008fc80003f24000 */
[----:B------:R-:W-:-:S04]  /*0eb0*/  FSEL R27, R26, R27, P1 ;  /* 0x0000001b1a1b7208 */ /* 0x000fc80000800000 */
[----:B----4-:R-:W-:-:S04]  /*0ec0*/  FSETP.GT.AND P1, PT, R28, R27, PT ;  /* 0x0000001b1c00720b */ /* 0x010fc80003f24000 */
[----:B------:R-:W-:-:S04]  /*0ed0*/  FSEL R27, R28, R27, P1 ;  /* 0x0000001b1c1b7208 */ /* 0x000fc80000800000 */
[----:B-----5:R-:W-:-:S04]  /*0ee0*/  FSETP.GT.AND P1, PT, R16, R27, PT ;  /* 0x0000001b1000720b */ /* 0x020fc80003f24000 */
[----:B------:R-:W-:-:S04]  /*0ef0*/  FSEL R16, R16, R27, P1 ;  /* 0x0000001b10107208 */ /* 0x000fc80000800000 */
[----:B------:R-:W-:-:S04]  /*0f00*/  FSETP.GT.AND P1, PT, R23, R16, PT ;  /* 0x000000101700720b */ /* 0x000fc80003f24000 */
[----:B------:R-:W-:-:S04]  /*0f10*/  FSEL R16, R23, R16, P1 ;  /* 0x0000001017107208 */ /* 0x000fc80000800000 */
[----:B------:R-:W-:-:S04]  /*0f20*/  FSETP.GT.AND P1, PT, R17, R16, PT ;  /* 0x000000101100720b */ /* 0x000fc80003f24000 */
[----:B------:R-:W-:-:S04]  /*0f30*/  FSEL R16, R17, R16, P1 ;  /* 0x0000001011107208 */ /* 0x000fc80000800000 */
[----:B------:R-:W-:-:S04]  /*0f40*/  FSETP.GT.AND P1, PT, R21, R16, PT ;  /* 0x000000101500720b */ /* 0x000fc80003f24000 */
[----:B------:R-:W-:Y:S01]  /*0f50*/  FSEL R28, R21, R16, P1 ;  /* 0x00000010151c7208 */ /* 0x000fe20000800000 */
[----:B------:R-:W-:Y:S08]  /*0f60*/  @P2 BRA `(.L_x_11) ;  /* 0xfffffff800ec2947 */ /* 0x000ff0000383ffff */
[----:B------:R-:W-:-:S07]  /*0f70*/  IMAD.MOV.U32 R5, RZ, RZ, R8 ;  /* 0x000000ffff057224 */ /* 0x000fce00078e0008 */
.L_x_10:
[----:B------:R-:W-:-:S13]  /*0f80*/  ISETP.NE.AND P1, PT, R6, RZ, PT ;  /* 0x000000ff0600720c */ /* 0x000fda0003f25270 */
[----:B------:R-:W-:Y:S05]  /*0f90*/  @!P1 BRA `(.L_x_12) ;  /* 0x0000000400409947 */ /* 0x000fea0003800000 */
[----:B------:R-:W-:Y:S02]  /*0fa0*/  ISETP.GE.U32.AND P2, PT, R6, 0x8, PT ;  /* 0x000000080600780c */ /* 0x000fe40003f46070 */
[----:B------:R-:W-:-:S11]  /*0fb0*/  ISETP.NE.AND P1, PT, R10, RZ, PT ;  /* 0x000000ff0a00720c */ /* 0x000fd60003f25270 */
[----:B------:R-:W-:Y:S05]  /*0fc0*/  @!P2 BRA `(.L_x_13) ;  /* 0x00000000008ca947 */ /* 0x000fea0003800000 */
[----:B------:R-:W0:Y:S01]  /*0fd0*/  LDC.64 R16, c[0x0][0x388] ;  /* 0x0000e200ff107b82 */ /* 0x000e220000000a00 */
[----:B------:R-:W-:-:S04]  /*0fe0*/  IMAD R15, R7, R5, R20 ;  /* 0x00000005070f7224 */ /* 0x000fc800078e0214 */
[----:B0-----:R-:W-:-:S05]  /*0ff0*/  IMAD.WIDE R16, R15, 0x4, R16 ;  /* 0x000000040f107825 */ /* 0x001fca00078e0210 */
[----:B------:R-:W2:Y:S01]  /*1000*/  LDG.E R21, desc[UR4][R16.64] ;  /* 0x0000000410157981 */ /* 0x000ea2000c1e1900 */
[----:B------:R-:W-:-:S05]  /*1010*/  IMAD.WIDE R14, R7, 0x4, R16 ;  /* 0x00000004070e7825 */ /* 0x000fca00078e0210 */
[----:B------:R-:W3:Y:S01]  /*1020*/  LDG.E R26, desc[UR4][R14.64] ;  /* 0x000000040e1a7981 */ /* 0x000ee2000c1e1900 */
[----:B------:R-:W-:-:S05]  /*1030*/  IMAD.WIDE R24, R7, 0x4, R14 ;  /* 0x0000000407187825 */ /* 0x000fca00078e020e */
[----:B------:R0:W4:Y:S02]  /*1040*/  LDG.E R27, desc[UR4][R24.64] ;  /* 0x00000004181b7981 */ /* 0x000124000c1e1900 */
[----:B0-----:R-:W-:-:S05]  /*1050*/  IMAD.WIDE R24, R7, 0x4, R24 ;  /* 0x0000000407187825 */ /* 0x001fca00078e0218 */
[----:B------:R-:W5:Y:S01]  /*1060*/  LDG.E R29, desc[UR4][R24.64] ;  /* 0x00000004181d7981 */ /* 0x000f62000c1e1900 */
[----:B------:R-:W-:-:S04]  /*1070*/  IMAD.WIDE R22, R7, 0x4, R24 ;  /* 0x0000000407167825 */ /* 0x000fc800078e0218 */
[C---:B------:R-:W-:Y:S01]  /*1080*/  IMAD.WIDE R18, R7.reuse, 0x4, R22 ;  /* 0x0000000407127825 */ /* 0x040fe200078e0216 */
[----:B------:R-:W5:Y:S03]  /*1090*/  LDG.E R24, desc[UR4][R22.64] ;  /* 0x0000000416187981 */ /* 0x000f66000c1e1900 */
[C---:B------:R-:W-:Y:S01]  /*10a0*/  IMAD.WIDE R16, R7.reuse, 0x4, R18 ;  /* 0x0000000407107825 */ /* 0x040fe200078e0212 */
[----:B------:R-:W5:Y:S03]  /*10b0*/  LDG.E R22, desc[UR4][R18.64] ;  /* 0x0000000412167981 */ /* 0x000f66000c1e1900 */
[----:B------:R-:W-:-:S06]  /*10c0*/  IMAD.WIDE R14, R7, 0x4, R16 ;  /* 0x00000004070e7825 */ /* 0x000fcc00078e0210 */
[----:B------:R-:W5:Y:S04]  /*10d0*/  LDG.E R14, desc[UR4][R14.64] ;  /* 0x000000040e0e7981 */ /* 0x000f68000c1e1900 */
[----:B------:R-:W5:Y:S01]  /*10e0*/  LDG.E R18, desc[UR4][R16.64] ;  /* 0x0000000410127981 */ /* 0x000f62000c1e1900 */
[----:B------:R-:W-:Y:S01]  /*10f0*/  VIADD R5, R5, 0x8 ;  /* 0x0000000805057836 */ /* 0x000fe20000000000 */
        /* <DEDUP_REMOVED lines=13> */
[----:B------:R-:W-:-:S04]  /*11d0*/  FSEL R29, R18, R29, P2 ;  /* 0x0000001d121d7208 */ /* 0x000fc80001000000 */
[----:B------:R-:W-:-:S04]  /*11e0*/  FSETP.GT.AND P2, PT, R14, R29, PT ;  /* 0x0000001d0e00720b */ /* 0x000fc80003f44000 */
[----:B------:R-:W-:-:S09]  /*11f0*/  FSEL R28, R14, R29, P2 ;  /* 0x0000001d0e1c7208 */ /* 0x000fd20001000000 */
.L_x_13:
        /* <DEDUP_REMOVED lines=11> */
[----:B------:R-:W4:Y:S01]  /*12b0*/  LDG.E R26, desc[UR4][R16.64] ;  /* 0x00000004101a7981 */ /* 0x000f22000c1e1900 */
[----:B------:R-:W-:-:S06]  /*12c0*/  IMAD.WIDE R14, R7, 0x4, R16 ;  /* 0x00000004070e7825 */ /* 0x000fcc00078e0210 */
        /* <DEDUP_REMOVED lines=9> */
[----:B------:R-:W-:-:S09]  /*1360*/  FSEL R28, R14, R21, P2 ;  /* 0x000000150e1c7208 */ /* 0x000fd20001000000 */
.L_x_14:
[----:B------:R-:W-:Y:S05]  /*1370*/  @!P1 BRA `(.L_x_12) ;  /* 0x0000000000489947 */ /* 0x000fea0003800000 */
[----:B------:R-:W0:Y:S01]  /*1380*/  LDC.64 R14, c[0x0][0x388] ;  /* 0x0000e200ff0e7b82 */ /* 0x000e220000000a00 */
[----:B------:R-:W-:-:S04]  /*1390*/  IMAD R5, R7, R5, R20 ;  /* 0x0000000507057224 */ /* 0x000fc800078e0214 */
[----:B0-----:R-:W-:-:S05]  /*13a0*/  IMAD.WIDE R14, R5, 0x4, R14 ;  /* 0x00000004050e7825 */ /* 0x001fca00078e020e */
[----:B------:R-:W2:Y:S01]  /*13b0*/  LDG.E R5, desc[UR4][R14.64] ;  /* 0x000000040e057981 */ /* 0x000ea2000c1e1900 */
[----:B------:R-:W-:Y:S02]  /*13c0*/  ISETP.NE.AND P2, PT, R11, 0x1, PT ;  /* 0x000000010b00780c */ /* 0x000fe40003f45270 */
[----:B--2---:R-:W-:-:S04]  /*13d0*/  FSETP.GT.AND P1, PT, R5, R28, PT ;  /* 0x0000001c0500720b */ /* 0x004fc80003f24000 */
[----:B------:R-:W-:-:S07]  /*13e0*/  FSEL R28, R5, R28, P1 ;  /* 0x0000001c051c7208 */ /* 0x000fce0000800000 */
[----:B------:R-:W-:Y:S05]  /*13f0*/  @!P2 BRA `(.L_x_12) ;  /* 0x000000000028a947 */ /* 0x000fea0003800000 */
[----:B------:R-:W-:-:S05]  /*1400*/  IMAD.WIDE R14, R7, 0x4, R14 ;  /* 0x00000004070e7825 */ /* 0x000fca00078e020e */
[----:B------:R-:W2:Y:S01]  /*1410*/  LDG.E R5, desc[UR4][R14.64] ;  /* 0x000000040e057981 */ /* 0x000ea2000c1e1900 */
[----:B------:R-:W-:Y:S02]  /*1420*/  ISETP.NE.AND P2, PT, R11, 0x2, PT ;  /* 0x000000020b00780c */ /* 0x000fe40003f45270 */
[----:B--2---:R-:W-:-:S04]  /*1430*/  FSETP.GT.AND P1, PT, R5, R28, PT ;  /* 0x0000001c0500720b */ /* 0x004fc80003f24000 */
[----:B------:R-:W-:-:S07]  /*1440*/  FSEL R28, R5, R28, P1 ;  /* 0x0000001c051c7208 */ /* 0x000fce0000800000 */
[----:B------:R-:W-:Y:S05]  /*1450*/  @!P2 BRA `(.L_x_12) ;  /* 0x000000000010a947 */ /* 0x000fea0003800000 */
[----:B------:R-:W-:-:S06]  /*1460*/  IMAD.WIDE R14, R7, 0x4, R14 ;  /* 0x00000004070e7825 */ /* 0x000fcc00078e020e */
[----:B------:R-:W2:Y:S02]  /*1470*/  LDG.E R15, desc[UR4][R14.64] ;  /* 0x000000040e0f7981 */ /* 0x000ea4000c1e1900 */
[----:B--2---:R-:W-:-:S13]  /*1480*/  FSETP.GT.AND P1, PT, R15, R28, PT ;  /* 0x0000001c0f00720b */ /* 0x004fda0003f24000 */
[----:B------:R-:W-:-:S07]  /*1490*/  @P1 IMAD.MOV.U32 R28, RZ, RZ, R15 ;  /* 0x000000ffff1c1224 */ /* 0x000fce00078e000f */
.L_x_12:
[----:B------:R-:W-:Y:S05]  /*14a0*/  @P0 BRA `(.L_x_15) ;  /* 0xfffffff4007c0947 */ /* 0x000fea000383ffff */
.L_x_9:
[----:B------:R-:W0:Y:S08]  /*14b0*/  LDC.64 R4, c[0x0][0x390] ;  /* 0x0000e400ff047b82 */ /* 0x000e300000000a00 */
[----:B------:R-:W1:Y:S01]  /*14c0*/  LDC.64 R6, c[0x0][0x380] ;  /* 0x0000e000ff067b82 */ /* 0x000e620000000a00 */
[----:B0-----:R-:W-:-:S05]  /*14d0*/  IMAD.WIDE R4, R0, 0x4, R4 ;  /* 0x0000000400047825 */ /* 0x001fca00078e0204 */
[----:B------:R0:W-:Y:S04]  /*14e0*/  STG.E desc[UR4][R4.64], R28 ;  /* 0x0000001c04007986 */ /* 0x0001e8000c101904 */
[----:B-1----:R-:W2:Y:S01]  /*14f0*/  LDG.E R7, desc[UR4][R6.64+0x14] ;  /* 0x0000140406077981 */ /* 0x002ea2000c1e1900 */
[----:B------:R-:W-:-:S05]  /*1500*/  IMAD.IADD R0, R3, 0x1, R0 ;  /* 0x0000000103007824 */ /* 0x000fca00078e0200 */
[----:B--2---:R-:W-:-:S13]  /*1510*/  ISETP.GE.AND P0, PT, R0, R7, PT ;  /* 0x000000070000720c */ /* 0x004fda0003f06270 */
[----:B0-----:R-:W-:Y:S05]  /*1520*/  @!P0 BRA `(.L_x_16) ;  /* 0xffffffe800e48947 */ /* 0x001fea000383ffff */
[----:B------:R-:W-:Y:S05]  /*1530*/  EXIT ;  /* 0x000000000000794d */ /* 0x000fea0003800000 */
.L_x_17:
        /* <DEDUP_REMOVED lines=12> */
.L_x_35:


//--------------------- .text.training_max_pooling_2d --------------------------
	.section	.text.training_max_pooling_2d,"ax",@progbits
	.align	128
        .global         training_max_pooling_2d
        .type           training_max_pooling_2d,@function
        .size           training_max_pooling_2d,(.L_x_36 - training_max_pooling_2d)
        .other          training_max_pooling_2d,@"STO_CUDA_ENTRY STV_DEFAULT"
training_max_pooling_2d:
.text.training_max_pooling_2d:
        /* <DEDUP_REMOVED lines=12> */
.L_x_32:
[----:B0-----:R-:W0:Y:S02]  /*00c0*/  LDC.64 R12, c[0x0][0x380] ;  /* 0x0000e000ff0c7b82 */ /* 0x001e240000000a00 */
[----:B0-----:R-:W2:Y:S04]  /*00d0*/  LDG.E R2, desc[UR4][R12.64+0x4] ;  /* 0x000004040c027981 */ /* 0x001ea8000c1e1900 */
[----:B------:R-:W3:Y:S04]  /*00e0*/  LDG.E R5, desc[UR4][R12.64] ;  /* 0x000000040c057981 */ /* 0x000ee8000c1e1900 */
[----:B------:R-:W4:Y:S04]  /*00f0*/  LDG.E R7, desc[UR4][R12.64+0x10] ;  /* 0x000010040c077981 */ /* 0x000f28000c1e1900 */
[----:B------:R-:W5:Y:S04]  /*0100*/  LDG.E R4, desc[UR4][R12.64+0xc] ;  /* 0x00000c040c047981 */ /* 0x000f68000c1e1900 */
[----:B------:R0:W4:Y:S01]  /*0110*/  LDG.E R6, desc[UR4][R12.64+0x8] ;  /* 0x000008040c067981 */ /* 0x000122000c1e1900 */
[----:B------:R-:W-:Y:S01]  /*0120*/  IMAD.MOV.U32 R28, RZ, RZ, -0x800000 ;  /* 0xff800000ff1c7424 */ /* 0x000fe200078e00ff */
[----:B--2---:R-:W-:-:S02]  /*0130*/  IABS R10, R2 ;  /* 0x00000002000a7213 */ /* 0x004fc40000000000 */
[----:B---3--:R-:W-:Y:S02]  /*0140*/  IABS R11, R5 ;  /* 0x00000005000b7213 */ /* 0x008fe40000000000 */
[----:B------:R-:W1:Y:S08]  /*0150*/  I2F.RP R14, R10 ;  /* 0x0000000a000e7306 */ /* 0x000e700000209400 */
[----:B------:R-:W2:Y:S08]  /*0160*/  I2F.RP R15, R11 ;  /* 0x0000000b000f7306 */ /* 0x000eb00000209400 */
[----:B-1----:R-:W1:Y:S08]  /*0170*/  MUFU.RCP R14, R14 ;  /* 0x0000000e000e7308 */ /* 0x002e700000001000 */
[----:B--2---:R-:W0:Y:S01]  /*0180*/  MUFU.RCP R15, R15 ;  /* 0x0000000f000f7308 */ /* 0x004e220000001000 */
[----:B-1----:R-:W-:-:S07]  /*0190*/  VIADD R8, R14, 0xffffffe ;  /* 0x0ffffffe0e087836 */ /* 0x002fce0000000000 */
[----:B------:R1:W2:Y:S01]  /*01a0*/  F2I.FTZ.U32.TRUNC.NTZ R9, R8 ;  /* 0x0000000800097305 */ /* 0x0002a2000021f000 */
[----:B0-----:R-:W-:Y:S01]  /*01b0*/  VIADD R12, R15, 0xffffffe ;  /* 0x0ffffffe0f0c7836 */ /* 0x001fe20000000000 */
[----:B-----5:R-:W-:-:S06]  /*01c0*/  IABS R15, R4 ;  /* 0x00000004000f7213 */ /* 0x020fcc0000000000 */
[----:B------:R0:W3:Y:S01]  /*01d0*/  F2I.FTZ.U32.TRUNC.NTZ R13, R12 ;  /* 0x0000000c000d7305 */ /* 0x0000e2000021f000 */
[----:B-1----:R-:W-:Y:S02]  /*01e0*/  IMAD.MOV.U32 R8, RZ, RZ, RZ ;  /* 0x000000ffff087224 */ /* 0x002fe400078e00ff */
[----:B--2---:R-:W-:Y:S02]  /*01f0*/  IMAD.MOV R17, RZ, RZ, -R9 ;  /* 0x000000ffff117224 */ /* 0x004fe400078e0a09 */
[----:B0-----:R-:W-:Y:S02]  /*0200*/  IMAD.MOV.U32 R12, RZ, RZ, RZ ;  /* 0x000000ffff0c7224 */ /* 0x001fe400078e00ff */
[----:B------:R-:W-:Y:S02]  /*0210*/  IMAD R17, R17, R10, RZ ;  /* 0x0000000a11117224 */ /* 0x000fe400078e02ff */
[----:B---3--:R-:W-:Y:S02]  /*0220*/  IMAD.MOV R16, RZ, RZ, -R13 ;  /* 0x000000ffff107224 */ /* 0x008fe400078e0a0d */
[----:B------:R-:W-:Y:S01]  /*0230*/  IMAD.HI.U32 R9, R9, R17, R8 ;  /* 0x0000001109097227 */ /* 0x000fe200078e0008 */
[----:B------:R-:W-:-:S02]  /*0240*/  IABS R8, R2 ;  /* 0x0000000200087213 */ /* 0x000fc40000000000 */
[----:B------:R-:W-:Y:S01]  /*0250*/  IABS R17, R0 ;  /* 0x0000000000117213 */ /* 0x000fe20000000000 */
[----:B------:R-:W-:Y:S01]  /*0260*/  IMAD R19, R16, R11, RZ ;  /* 0x0000000b10137224 */ /* 0x000fe200078e02ff */
[----:B------:R-:W-:Y:S01]  /*0270*/  IABS R16, R5 ;  /* 0x0000000500107213 */ /* 0x000fe20000000000 */
[----:B------:R-:W-:Y:S02]  /*0280*/  IMAD.MOV R14, RZ, RZ, -R8 ;  /* 0x000000ffff0e7224 */ /* 0x000fe400078e0a08 */
[----:B------:R-:W-:Y:S01]  /*0290*/  IMAD.HI.U32 R13, R13, R19, R12 ;  /* 0x000000130d0d7227 */ /* 0x000fe200078e000c */
[----:B----4-:R-:W-:-:S03]  /*02a0*/  IABS R12, R7 ;  /* 0x00000007000c7213 */ /* 0x010fc60000000000 */
[----:B------:R-:W-:Y:S02]  /*02b0*/  IMAD.MOV R16, RZ, RZ, -R16 ;  /* 0x000000ffff107224 */ /* 0x000fe400078e0a10 */
[----:B------:R-:W-:-:S04]  /*02c0*/  IMAD.HI.U32 R9, R9, R12, RZ ;  /* 0x0000000c09097227 */ /* 0x000fc800078e00ff */
[----:B------:R-:W-:-:S04]  /*02d0*/  IMAD.HI.U32 R8, R13, R15, RZ ;  /* 0x0000000f0d087227 */ /* 0x000fc800078e00ff */
[----:B------:R-:W-:Y:S02]  /*02e0*/  IMAD R13, R9, R14, R12 ;  /* 0x0000000e090d7224 */ /* 0x000fe400078e020c */
[----:B------:R-:W-:-:S03]  /*02f0*/  IMAD R12, R8, R16, R15 ;  /* 0x00000010080c7224 */ /* 0x000fc600078e020f */
[----:B------:R-:W-:Y:S02]  /*0300*/  ISETP.GT.U32.AND P4, PT, R10, R13, PT ;  /* 0x0000000d0a00720c */ /* 0x000fe40003f84070 */
[----:B------:R-:W-:-:S11]  /*0310*/  ISETP.GT.U32.AND P5, PT, R11, R12, PT ;  /* 0x0000000c0b00720c */ /* 0x000fd60003fa4070 */
[----:B------:R-:W-:Y:S02]  /*0320*/  @!P4 IMAD.IADD R13, R13, 0x1, -R10 ;  /* 0x000000010d0dc824 */ /* 0x000fe400078e0a0a */
[----:B------:R-:W-:Y:S02]  /*0330*/  @!P5 IMAD.IADD R12, R12, 0x1, -R11 ;  /* 0x000000010c0cd824 */ /* 0x000fe400078e0a0b */
[----:B------:R-:W-:Y:S01]  /*0340*/  @!P4 VIADD R9, R9, 0x1 ;  /* 0x000000010909c836 */ /* 0x000fe20000000000 */
[----:B------:R-:W-:Y:S01]  /*0350*/  ISETP.GE.U32.AND P0, PT, R13, R10, PT ;  /* 0x0000000a0d00720c */ /* 0x000fe20003f06070 */
[----:B------:R-:W-:Y:S01]  /*0360*/  @!P5 VIADD R8, R8, 0x1 ;  /* 0x000000010808d836 */ /* 0x000fe20000000000 */
[----:B------:R-:W-:Y:S02]  /*0370*/  ISETP.GE.U32.AND P1, PT, R12, R11, PT ;  /* 0x0000000b0c00720c */ /* 0x000fe40003f26070 */
[----:B------:R-:W-:Y:S02]  /*0380*/  LOP3.LUT R10, R7, R2, RZ, 0x3c, !PT ;  /* 0x00000002070a7212 */ /* 0x000fe400078e3cff */
[----:B------:R-:W-:-:S02]  /*0390*/  LOP3.LUT R11, R4, R5, RZ, 0x3c, !PT ;  /* 0x00000005040b7212 */ /* 0x000fc400078e3cff */
[----:B------:R-:W-:Y:S02]  /*03a0*/  ISETP.GE.AND P2, PT, R10, RZ, PT ;  /* 0x000000ff0a00720c */ /* 0x000fe40003f46270 */
[----:B------:R-:W-:Y:S02]  /*03b0*/  ISETP.GE.AND P3, PT, R11, RZ, PT ;  /* 0x000000ff0b00720c */ /* 0x000fe40003f66270 */
[----:B------:R-:W-:Y:S01]  /*03c0*/  ISETP.NE.AND P4, PT, R2, RZ, PT ;  /* 0x000000ff0200720c */ /* 0x000fe20003f85270 */
[----:B------:R-:W-:Y:S01]  /*03d0*/  @P0 VIADD R9, R9, 0x1 ;  /* 0x0000000109090836 */ /* 0x000fe20000000000 */
[----:B------:R-:W-:Y:S01]  /*03e0*/  ISETP.NE.AND P5, PT, R5, RZ, PT ;  /* 0x000000ff0500720c */ /* 0x000fe20003fa5270 */
[----:B------:R-:W-:Y:S02]  /*03f0*/  @P1 VIADD R8, R8, 0x1 ;  /* 0x0000000108081836 */ /* 0x000fe40000000000 */
[----:B------:R-:W-:-:S04]  /*0400*/  IMAD.MOV.U32 R10, RZ, RZ, R9 ;  /* 0x000000ffff0a7224 */ /* 0x000fc800078e0009 */
[----:B------:R-:W-:Y:S02]  /*0410*/  @!P2 IMAD.MOV R10, RZ, RZ, -R10 ;  /* 0x000000ffff0aa224 */ /* 0x000fe400078e0a0a */
[----:B------:R-:W-:Y:S02]  /*0420*/  @!P3 IMAD.MOV R8, RZ, RZ, -R8 ;  /* 0x000000ffff08b224 */ /* 0x000fe400078e0a08 */
[----:B------:R-:W-:Y:S02]  /*0430*/  @!P4 LOP3.LUT R10, RZ, R2, RZ, 0x33, !PT ;  /* 0x00000002ff0ac212 */ /* 0x000fe400078e33ff */
[----:B------:R-:W-:-:S05]  /*0440*/  @!P5 LOP3.LUT R8, RZ, R5, RZ, 0x33, !PT ;  /* 0x00000005ff08d212 */ /* 0x000fca00078e33ff */
[----:B------:R-:W-:-:S04]  /*0450*/  IMAD R11, R10, R8, RZ ;  /* 0x000000080a0b7224 */ /* 0x000fc800078e02ff */
[----:B------:R-:W-:Y:S01]  /*0460*/  IMAD R8, R11, R6, RZ ;  /* 0x000000060b087224 */ /* 0x000fe200078e02ff */
[----:B------:R-:W-:-:S04]  /*0470*/  IABS R18, R11 ;  /* 0x0000000b00127213 */ /* 0x000fc80000000000 */
[----:B------:R-:W-:Y:S01]  /*0480*/  IABS R9, R8 ;  /* 0x0000000800097213 */ /* 0x000fe20000000000 */
[----:B------:R-:W-:-:S03]  /*0490*/  IMAD.MOV R18, RZ, RZ, -R18 ;  /* 0x000000ffff127224 */ /* 0x000fc600078e0a12 */
[----:B------:R-:W0:Y:S08]  /*04a0*/  I2F.RP R14, R9 ;  /* 0x00000009000e7306 */ /* 0x000e300000209400 */
[----:B0-----:R-:W0:Y:S02]  /*04b0*/  MUFU.RCP R14, R14 ;  /* 0x0000000e000e7308 */ /* 0x001e240000001000 */
[----:B0-----:R-:W-:-:S06]  /*04c0*/  VIADD R12, R14, 0xffffffe ;  /* 0x0ffffffe0e0c7836 */ /* 0x001fcc0000000000 */
[----:B------:R0:W1:Y:S02]  /*04d0*/  F2I.FTZ.U32.TRUNC.NTZ R13, R12 ;  /* 0x0000000c000d7305 */ /* 0x000064000021f000 */
[----:B0-----:R-:W-:Y:S02]  /*04e0*/  IMAD.MOV.U32 R12, RZ, RZ, RZ ;  /* 0x000000ffff0c7224 */ /* 0x001fe400078e00ff */
        /* <DEDUP_REMOVED lines=52> */
[----:B------:R-:W-:Y:S01]  /*0830*/  IMAD.MOV.U32 R15, RZ, RZ, R8 ;  /* 0x000000ffff0f7224 */ /* 0x000fe200078e0008 */
[----:B------:R-:W-:Y:S01]  /*0840*/  IABS R8, R10 ;  /* 0x0000000a00087213 */ /* 0x000fe20000000000 */
[----:B------:R-:W-:Y:S02]  /*0850*/  IMAD.IADD R11, R0, 0x1, -R17 ;  /* 0x00000001000b7824 */ /* 0x000fe400078e0a11 */
[----:B------:R-:W-:Y:S02]  /*0860*/  IMAD R15, R15, R14, RZ ;  /* 0x0000000e0f0f7224 */ /* 0x000fe400078e02ff */
[----:B------:R-:W-:Y:S01]  /*0870*/  IMAD.MOV R18, RZ, RZ, -R8 ;  /* 0x000000ffff127224 */ /* 0x000fe200078e0a08 */
[----:B------:R-:W-:Y:S01]  /*0880*/  IABS R16, R11 ;  /* 0x0000000b00107213 */ /* 0x000fe20000000000 */
[----:B------:R-:W-:Y:S01]  /*0890*/  IMAD.MOV.U32 R8, RZ, RZ, RZ ;  /* 0x000000ffff087224 */ /* 0x000fe200078e00ff */
[----:B------:R-:W-:Y:S01]  /*08a0*/  LOP3.LUT R11, R11, R10, RZ, 0x3c, !PT ;  /* 0x0000000a0b0b7212 */ /* 0x000fe200078e3cff */
[----:B------:R-:W-:-:S02]  /*08b0*/  IMAD R12, R6, R13, R12 ;  /* 0x0000000d060c7224 */ /* 0x000fc400078e020c */
[----:B------:R-:W-:Y:S01]  /*08c0*/  IMAD.HI.U32 R8, R9, R15, R8 ;  /* 0x0000000f09087227 */ /* 0x000fe200078e0008 */
[----:B------:R-:W-:-:S03]  /*08d0*/  ISETP.GE.AND P2, PT, R11, RZ, PT ;  /* 0x000000ff0b00720c */ /* 0x000fc60003f46270 */
        /* <DEDUP_REMOVED lines=9> */
[----:B------:R-:W-:-:S04]  /*0970*/  @P0 VIADD R8, R8, 0x1 ;  /* 0x0000000108080836 */ /* 0x000fc80000000000 */
[----:B------:R-:W-:Y:S01]  /*0980*/  @!P2 IMAD.MOV R8, RZ, RZ, -R8 ;  /* 0x000000ffff08a224 */ /* 0x000fe200078e0a08 */
[----:B------:R-:W-:-:S05]  /*0990*/  @!P1 LOP3.LUT R8, RZ, R10, RZ, 0x33, !PT ;  /* 0x0000000aff089212 */ /* 0x000fca00078e33ff */
[-C--:B------:R-:W-:Y:S01]  /*09a0*/  IMAD R9, R10, R8.reuse, R17 ;  /* 0x000000080a097224 */ /* 0x080fe200078e0211 */
[----:B------:R-:W-:Y:S01]  /*09b0*/  VIMNMX R10, PT, PT, R2, R5, PT ;  /* 0x00000005020a7248 */ /* 0x000fe20003fe0100 */
[C---:B------:R-:W-:Y:S02]  /*09c0*/  IMAD R11, R5.reuse, R8, RZ ;  /* 0x00000008050b7224 */ /* 0x040fe400078e02ff */
[----:B------:R-:W-:Y:S01]  /*09d0*/  IMAD.IADD R6, R0, 0x1, -R9 ;  /* 0x0000000100067824 */ /* 0x000fe200078e0a09 */
[----:B------:R-:W-:Y:S01]  /*09e0*/  ISETP.GE.AND P0, PT, R10, 0x1, PT ;  /* 0x000000010a00780c */ /* 0x000fe20003f06270 */
[----:B------:R-:W-:Y:S02]  /*09f0*/  IMAD R11, R4, R12, R11 ;  /* 0x0000000c040b7224 */ /* 0x000fe400078e020b */
[----:B------:R-:W-:-:S04]  /*0a00*/  IMAD R6, R5, R6, RZ ;  /* 0x0000000605067224 */ /* 0x000fc800078e02ff */
[----:B------:R-:W-:-:S06]  /*0a10*/  IMAD R6, R7, R11, R6 ;  /* 0x0000000b07067224 */ /* 0x000fcc00078e0206 */
[----:B------:R-:W-:Y:S05]  /*0a20*/  @!P0 BRA `(.L_x_18) ;  /* 0x0000000800a08947 */ /* 0x000fea0003800000 */
[C---:B------:R-:W-:Y:S01]  /*0a30*/  LOP3.LUT R9, R2.reuse, 0x7ffffff0, RZ, 0xc0, !PT ;  /* 0x7ffffff002097812 */ /* 0x040fe200078ec0ff */
[----:B------:R-:W-:Y:S01]  /*0a40*/  IMAD.MOV.U32 R28, RZ, RZ, -0x800000 ;  /* 0xff800000ff1c7424 */ /* 0x000fe200078e00ff */
[C---:B------:R-:W-:Y:S01]  /*0a50*/  LOP3.LUT R8, R2.reuse, 0xf, RZ, 0xc0, !PT ;  /* 0x0000000f02087812 */ /* 0x040fe200078ec0ff */
[----:B------:R-:W-:Y:S01]  /*0a60*/  IMAD.MOV.U32 R12, RZ, RZ, RZ ;  /* 0x000000ffff0c7224 */ /* 0x000fe200078e00ff */
[C---:B------:R-:W-:Y:S01]  /*0a70*/  LOP3.LUT R10, R2.reuse, 0x7, RZ, 0xc0, !PT ;  /* 0x00000007020a7812 */ /* 0x040fe200078ec0ff */
[----:B------:R-:W-:Y:S01]  /*0a80*/  IMAD.MOV R13, RZ, RZ, -R9 ;  /* 0x000000ffff0d7224 */ /* 0x000fe200078e0a09 */
[----:B------:R-:W-:-:S07]  /*0a90*/  LOP3.LUT R11, R2, 0x3, RZ, 0xc0, !PT ;  /* 0x00000003020b7812 */ /* 0x000fce00078ec0ff */
.L_x_24:
[----:B------:R-:W-:Y:S01]  /*0aa0*/  ISETP.GE.U32.AND P1, PT, R2, 0x10, PT ;  /* 0x000000100200780c */ /* 0x000fe20003f26070 */
[----:B------:R-:W-:Y:S02]  /*0ab0*/  IMAD.IADD R20, R6, 0x1, R12 ;  /* 0x0000000106147824 */ /* 0x000fe400078e020c */
[----:B------:R-:W-:Y:S02]  /*0ac0*/  VIADD R12, R12, 0x1 ;  /* 0x000000010c0c7836 */ /* 0x000fe40000000000 */
[----:B------:R-:W-:-:S03]  /*0ad0*/  IMAD.MOV.U32 R4, RZ, RZ, RZ ;  /* 0x000000ffff047224 */ /* 0x000fc600078e00ff */
[----:B------:R-:W-:-:S05]  /*0ae0*/  ISETP.NE.AND P0, PT, R12, R5, PT ;  /* 0x000000050c00720c */ /* 0x000fca0003f05270 */
[----:B------:R-:W-:Y:S08]  /*0af0*/  @!P1 BRA `(.L_x_19) ;  /* 0x0000000400209947 */ /* 0x000ff00003800000 */
[----:B------:R-:W-:Y:S02]  /*0b00*/  IMAD.MOV.U32 R22, RZ, RZ, R20 ;  /* 0x000000ffff167224 */ /* 0x000fe400078e0014 */
[----:B------:R-:W-:-:S07]  /*0b10*/  IMAD.MOV.U32 R4, RZ, RZ, R13 ;  /* 0x000000ffff047224 */ /* 0x000fce00078e000d */
.L_x_20:
        /* <DEDUP_REMOVED lines=70> */
.L_x_19:
        /* <DEDUP_REMOVED lines=40> */
.L_x_22:
        /* <DEDUP_REMOVED lines=23> */
.L_x_23:
        /* <DEDUP_REMOVED lines=19> */
.L_x_21:
[----:B------:R-:W-:Y:S05]  /*14a0*/  @P0 BRA `(.L_x_24) ;  /* 0xfffffff4007c0947 */ /* 0x000fea000383ffff */
.L_x_18:
[----:B------:R-:W0:Y:S08]  /*14b0*/  LDC.64 R4, c[0x0][0x390] ;  /* 0x0000e400ff047b82 */ /* 0x000e300000000a00 */
[----:B------:R-:W1:Y:S01]  /*14c0*/  LDC.64 R14, c[0x0][0x380] ;  /* 0x0000e000ff0e7b82 */ /* 0x000e620000000a00 */
[----:B0-----:R-:W-:-:S05]  /*14d0*/  IMAD.WIDE R4, R0, 0x4, R4 ;  /* 0x0000000400047825 */ /* 0x001fca00078e0204 */
[----:B------:R0:W-:Y:S04]  /*14e0*/  STG.E desc[UR4][R4.64], R28 ;  /* 0x0000001c04007986 */ /* 0x0001e8000c101904 */
[----:B-1----:R-:W2:Y:S01]  /*14f0*/  LDG.E R2, desc[UR4][R14.64] ;  /* 0x000000040e027981 */ /* 0x002ea2000c1e1900 */
[----:B------:R-:W-:Y:S02]  /*1500*/  CS2R R26, SRZ ;  /* 0x00000000001a7805 */ /* 0x000fe4000001ff00 */
[----:B--2---:R-:W-:-:S13]  /*1510*/  ISETP.GE.AND P0, PT, R2, 0x1, PT ;  /* 0x000000010200780c */ /* 0x004fda0003f06270 */
[----:B0-----:R-:W-:Y:S05]  /*1520*/  @!P0 BRA `(.L_x_25) ;  /* 0x0000000c00888947 */ /* 0x001fea0003800000 */
[----:B------:R-:W2:Y:S02]  /*1530*/  LDG.E R4, desc[UR4][R14.64+0x4] ;  /* 0x000004040e047981 */ /* 0x000ea4000c1e1900 */
[----:B--2---:R-:W-:-:S13]  /*1540*/  ISETP.GE.AND P0, PT, R4, 0x1, PT ;  /* 0x000000010400780c */ /* 0x004fda0003f06270 */
[----:B------:R-:W-:Y:S05]  /*1550*/  @!P0 BRA `(.L_x_25) ;  /* 0x0000000c007c8947 */ /* 0x000fea0003800000 */
[----:B------:R0:W5:Y:S01]  /*1560*/  LDG.E R5, desc[UR4][R14.64+0x10] ;  /* 0x000010040e057981 */ /* 0x000162000c1e1900 */
[C---:B------:R-:W-:Y:S01]  /*1570*/  LOP3.LUT R7, R4.reuse, 0xf, RZ, 0xc0, !PT ;  /* 0x0000000f04077812 */ /* 0x040fe200078ec0ff */
[----:B------:R-:W-:Y:S01]  /*1580*/  IMAD.MOV.U32 R23, RZ, RZ, -0x800000 ;  /* 0xff800000ff177424 */ /* 0x000fe200078e00ff */
[C---:B------:R-:W-:Y:S01]  /*1590*/  LOP3.LUT R8, R4.reuse, 0x7ffffff0, RZ, 0xc0, !PT ;  /* 0x7ffffff004087812 */ /* 0x040fe200078ec0ff */
[----:B------:R-:W-:Y:S01]  /*15a0*/  IMAD.MOV.U32 R13, RZ, RZ, RZ ;  /* 0x000000ffff0d7224 */ /* 0x000fe200078e00ff */
[C---:B------:R-:W-:Y:S01]  /*15b0*/  LOP3.LUT R9, R4.reuse, 0x7, RZ, 0xc0, !PT ;  /* 0x0000000704097812 */ /* 0x040fe200078ec0ff */
[----:B------:R-:W-:Y:S01]  /*15c0*/  IMAD.MOV.U32 R26, RZ, RZ, RZ ;  /* 0x000000ffff1a7224 */ /* 0x000fe200078e00ff */
[----:B------:R-:W-:-:S07]  /*15d0*/  LOP3.LUT R10, R4, 0x3, RZ, 0xc0, !PT ;  /* 0x00000003040a7812 */ /* 0x000fce00078ec0ff */
.L_x_31:
[----:B------:R-:W-:Y:S01]  /*15e0*/  ISETP.GE.U32.AND P1, PT, R4, 0x10, PT ;  /* 0x000000100400780c */ /* 0x000fe20003f26070 */
[----:B------:R-:W-:Y:S02]  /*15f0*/  IMAD.IADD R22, R6, 0x1, R13 ;  /* 0x0000000106167824 */ /* 0x000fe400078e020d */
[----:B------:R-:W-:Y:S02]  /*1600*/  VIADD R13, R13, 0x1 ;  /* 0x000000010d0d7836 */ /* 0x000fe40000000000 */
[----:B------:R-:W-:-:S03]  /*1610*/  IMAD.MOV.U32 R12, RZ, RZ, RZ ;  /* 0x000000ffff0c7224 */ /* 0x000fc600078e00ff */
[----:B------:R-:W-:-:S05]  /*1620*/  ISETP.NE.AND P0, PT, R13, R2, PT ;  /* 0x000000020d00720c */ /* 0x000fca0003f05270 */
[----:B------:R-:W-:Y:S08]  /*1630*/  @!P1 BRA `(.L_x_26) ;  /* 0x0000000400949947 */ /* 0x000ff00003800000 */
[----:B0-----:R-:W0:Y:S01]  /*1640*/  LDC.64 R14, c[0x0][0x388] ;  /* 0x0000e200ff0e7b82 */ /* 0x001e220000000a00 */
[----:B------:R-:W-:-:S07]  /*1650*/  IMAD.MOV.U32 R11, RZ, RZ, RZ ;  /* 0x000000ffff0b7224 */ /* 0x000fce00078e00ff */
.L_x_27:
[----:B-----5:R-:W-:-:S04]  /*1660*/  IMAD R25, R5, R11, R22 ;  /* 0x0000000b05197224 */ /* 0x020fc800078e0216 */
[----:B0-----:R-:W-:-:S05]  /*1670*/  IMAD.WIDE R20, R25, 0x4, R14 ;  /* 0x0000000419147825 */ /* 0x001fca00078e020e */
[----:B------:R0:W2:Y:S02]  /*1680*/  LDG.E R29, desc[UR4][R20.64] ;  /* 0x00000004141d7981 */ /* 0x0000a4000c1e1900 */
[----:B0-----:R-:W-:-:S05]  /*1690*/  IMAD.WIDE R20, R5, 0x4, R20 ;  /* 0x0000000405147825 */ /* 0x001fca00078e0214 */
[----:B------:R0:W3:Y:S02]  /*16a0*/  LDG.E R27, desc[UR4][R20.64] ;  /* 0x00000004141b7981 */ /* 0x0000e4000c1e1900 */
[----:B0-----:R-:W-:-:S05]  /*16b0*/  IMAD.WIDE R20, R5, 0x4, R20 ;  /* 0x0000000405147825 */ /* 0x001fca00078e0214 */
[----:B------:R-:W4:Y:S01]  /*16c0*/  LDG.E R12, desc[UR4][R20.64] ;  /* 0x00000004140c7981 */ /* 0x000f22000c1e1900 */
[----:B------:R-:W-:-:S05]  /*16d0*/  IMAD.WIDE R18, R5, 0x4, R20 ;  /* 0x0000000405127825 */ /* 0x000fca00078e0214 */
[----:B------:R0:W4:Y:S01]  /*16e0*/  LDG.E R24, desc[UR4][R18.64] ;  /* 0x0000000412187981 */ /* 0x000122000c1e1900 */
[----:B------:R-:W-:-:S05]  /*16f0*/  IMAD.WIDE R16, R5, 0x4, R18 ;  /* 0x0000000405107825 */ /* 0x000fca00078e0212 */
[----:B------:R-:W4:Y:S01]  /*1700*/  LDG.E R28, desc[UR4][R16.64] ;  /* 0x00000004101c7981 */ /* 0x000f22000c1e1900 */
[----:B0-----:R-:W-:-:S05]  /*1710*/  IMAD.WIDE R18, R5, 0x4, R16 ;  /* 0x0000000405127825 */ /* 0x001fca00078e0210 */
[----:B------:R-:W4:Y:S01]  /*1720*/  LDG.E R16, desc[UR4][R18.64] ;  /* 0x0000000412107981 */ /* 0x000f22000c1e1900 */
[----:B------:R-:W-:Y:S01]  /*1730*/  IMAD.WIDE R20, R5, 0x4, R18 ;  /* 0x0000000405147825 */ /* 0x000fe200078e0212 */
[----:B--2---:R-:W-:-:S04]  /*1740*/  FSETP.GT.AND P4, PT, R29, R23, PT ;  /* 0x000000171d00720b */ /* 0x004fc80003f84000 */
[----:B------:R-:W-:Y:S02]  /*1750*/  FSEL R29, R29, R23, P4 ;  /* 0x000000171d1d7208 */ /* 0x000fe40002000000 */
[----:B------:R0:W2:Y:S02]  /*1760*/  LDG.E R23, desc[UR4][R20.64] ;  /* 0x0000000414177981 */ /* 0x0000a4000c1e1900 */
[----:B---3--:R-:W-:Y:S01]  /*1770*/  FSETP.GT.AND P1, PT, R27, R29, PT ;  /* 0x0000001d1b00720b */ /* 0x008fe20003f24000 */
[----:B0-----:R-:W-:-:S03]  /*1780*/  IMAD.WIDE R20, R5, 0x4, R20 ;  /* 0x0000000405147825 */ /* 0x001fc600078e0214 */
[----:B------:R-:W-:Y:S02]  /*1790*/  FSEL R29, R27, R29, P1 ;  /* 0x0000001d1b1d7208 */ /* 0x000fe40000800000 */
[----:B------:R-:W3:Y:S01]  /*17a0*/  LDG.E R27, desc[UR4][R20.64] ;  /* 0x00000004141b7981 */ /* 0x000ee2000c1e1900 */
[----:B------:R-:W-:Y:S01]  /*17b0*/  IMAD.WIDE R18, R5, 0x4, R20 ;  /* 0x0000000405127825 */ /* 0x000fe200078e0214 */
[----:B----4-:R-:W-:-:S04]  /*17c0*/  FSETP.GT.AND P3, PT, R12, R29, PT ;  /* 0x0000001d0c00720b */ /* 0x010fc80003f64000 */
[----:B------:R-:W-:Y:S02]  /*17d0*/  FSEL R29, R12, R29, P3 ;  /* 0x0000001d0c1d7208 */ /* 0x000fe40001800000 */
[----:B------:R0:W4:Y:S02]  /*17e0*/  LDG.E R12, desc[UR4][R18.64] ;  /* 0x00000004120c7981 */ /* 0x000124000c1e1900 */
[----:B------:R-:W-:-:S04]  /*17f0*/  FSETP.GT.AND P6, PT, R24, R29, PT ;  /* 0x0000001d1800720b */ /* 0x000fc80003fc4000 */
[----:B------:R-:W-:Y:S01]  /*1800*/  FSEL R29, R24, R29, P6 ;  /* 0x0000001d181d7208 */ /* 0x000fe20003000000 */
[----:B0-----:R-:W-:-:S03]  /*1810*/  IMAD.WIDE R18, R5, 0x4, R18 ;  /* 0x0000000405127825 */ /* 0x001fc600078e0212 */
[----:B------:R-:W-:-:S04]  /*1820*/  FSETP.GT.AND P5, PT, R28, R29, PT ;  /* 0x0000001d1c00720b */ /* 0x000fc80003fa4000 */
[----:B------:R-:W-:Y:S01]  /*1830*/  FSEL R29, R28, R29, P5 ;  /* 0x0000001d1c1d7208 */ /* 0x000fe20002800000 */
[----:B------:R0:W4:Y:S01]  /*1840*/  LDG.E R24, desc[UR4][R18.64] ;  /* 0x0000000412187981 */ /* 0x000122000c1e1900 */
[----:B------:R-:W-:Y:S02]  /*1850*/  IMAD.WIDE R20, R5, 0x4, R18 ;  /* 0x0000000405147825 */ /* 0x000fe400078e0212 */
[----:B------:R-:W-:-:S03]  /*1860*/  FSETP.GT.AND P2, PT, R16, R29, PT ;  /* 0x0000001d1000720b */ /* 0x000fc60003f44000 */
[----:B------:R1:W4:Y:S01]  /*1870*/  LDG.E R28, desc[UR4][R20.64] ;  /* 0x00000004141c7981 */ /* 0x000322000c1e1900 */
[----:B------:R-:W-:Y:S01]  /*1880*/  FSEL R29, R16, R29, P2 ;  /* 0x0000001d101d7208 */ /* 0x000fe20001000000 */
[----:B------:R-:W-:Y:S01]  /*1890*/  IMAD.WIDE R16, R5, 0x4, R20 ;  /* 0x0000000405107825 */ /* 0x000fe200078e0214 */
[----:B------:R-:W-:-:S03]  /*18a0*/  SEL R26, R25, R26, P4 ;  /* 0x0000001a191a7207 */ /* 0x000fc60002000000 */
[C---:B------:R-:W-:Y:S02]  /*18b0*/  IMAD.IADD R25, R5.reuse, 0x1, R25 ;  /* 0x0000000105197824 */ /* 0x040fe400078e0219 */
[----:B0-----:R-:W-:Y:S01]  /*18c0*/  IMAD.WIDE R18, R5, 0x4, R16 ;  /* 0x0000000405127825 */ /* 0x001fe200078e0210 */
[----:B--2---:R-:W-:-:S04]  /*18d0*/  FSETP.GT.AND P4, PT, R23, R29, PT ;  /* 0x0000001d1700720b */ /* 0x004fc80003f84000 */
[----:B-1----:R-:W-:Y:S02]  /*18e0*/  FSEL R20, R23, R29, P4 ;  /* 0x0000001d17147208 */ /* 0x002fe40002000000 */
[----:B------:R0:W2:Y:S01]  /*18f0*/  LDG.E R23, desc[UR4][R16.64] ;  /* 0x0000000410177981 */ /* 0x0000a2000c1e1900 */
[----:B------:R-:W-:Y:S01]  /*1900*/  SEL R29, R25, R26, P1 ;  /* 0x0000001a191d7207 */ /* 0x000fe20000800000 */
[----:B------:R-:W-:Y:S01]  /*1910*/  IMAD.IADD R25, R5, 0x1, R25 ;  /* 0x0000000105197824 */ /* 0x000fe200078e0219 */
[CC--:B---3--:R-:W-:Y:S01]  /*1920*/  FSETP.GT.AND P1, PT, R27.reuse, R20.reuse, PT ;  /* 0x000000141b00720b */ /* 0x0c8fe20003f24000 */
[----:B------:R-:W3:Y:S03]  /*1930*/  LDG.E R16, desc[UR4][R18.64] ;  /* 0x0000000412107981 */ /* 0x000ee6000c1e1900 */
[----:B0-----:R-:W-:Y:S01]  /*1940*/  FSEL R17, R27, R20, P1 ;  /* 0x000000141b117208 */ /* 0x001fe20000800000 */
[----:B------:R-:W-:Y:S01]  /*1950*/  IMAD.WIDE R26, R5, 0x4, R18 ;  /* 0x00000004051a7825 */ /* 0x000fe200078e0212 */
[----:B------:R-:W-:-:S04]  /*1960*/  SEL R29, R25, R29, P3 ;  /* 0x0000001d191d7207 */ /* 0x000fc80001800000 */
[----:B------:R-:W3:Y:S01]  /*1970*/  LDG.E R18, desc[UR4][R26.64] ;  /* 0x000000041a127981 */ /* 0x000ee2000c1e1900 */
[----:B------:R-:W-:Y:S01]  /*1980*/  IMAD.WIDE R20, R5, 0x4, R26 ;  /* 0x0000000405147825 */ /* 0x000fe200078e021a */
[----:B----4-:R-:W-:-:S04]  /*1990*/  FSETP.GT.AND P3, PT, R12, R17, PT ;  /* 0x000000110c00720b */ /* 0x010fc80003f64000 */
[----:B------:R-:W-:Y:S02]  /*19a0*/  FSEL R17, R12, R17, P3 ;  /* 0x000000110c117208 */ /* 0x000fe40001800000 */
[----:B------:R0:W4:Y:S02]  /*19b0*/  LDG.E R12, desc[UR4][R20.64] ;  /* 0x00000004140c7981 */ /* 0x000124000c1e1900 */
[----:B0-----:R-:W-:-:S06]  /*19c0*/  IMAD.WIDE R20, R5, 0x4, R20 ;  /* 0x0000000405147825 */ /* 0x001fcc00078e0214 */
[----:B------:R-:W4:Y:S01]  /*19d0*/  LDG.E R20, desc[UR4][R20.64] ;  /* 0x0000000414147981 */ /* 0x000f22000c1e1900 */
[----:B------:R-:W-:-:S04]  /*19e0*/  IMAD.IADD R25, R5, 0x1, R25 ;  /* 0x0000000105197824 */ /* 0x000fc800078e0219 */
[----:B------:R-:W-:Y:S01]  /*19f0*/  IMAD.IADD R26, R5, 0x1, R25 ;  /* 0x00000001051a7824 */ /* 0x000fe200078e0219 */
[----:B------:R-:W-:Y:S02]  /*1a00*/  SEL R29, R25, R29, P6 ;  /* 0x0000001d191d7207 */ /* 0x000fe40003000000 */
[----:B------:R-:W-:Y:S02]  /*1a10*/  FSETP.GT.AND P6, PT, R24, R17, PT ;  /* 0x000000111800720b */ /* 0x000fe40003fc4000 */
[----:B------:R-:W-:Y:S01]  /*1a20*/  SEL R29, R26, R29, P5 ;  /* 0x0000001d1a1d7207 */ /* 0x000fe20002800000 */
[----:B------:R-:W-:Y:S01]  /*1a30*/  IMAD.IADD R26, R5, 0x1, R26 ;  /* 0x00000001051a7824 */ /* 0x000fe200078e021a */
[----:B------:R-:W-:-:S04]  /*1a40*/  FSEL R17, R24, R17, P6 ;  /* 0x0000001118117208 */ /* 0x000fc80003000000 */
[----:B------:R-:W-:Y:S01]  /*1a50*/  SEL R29, R26, R29, P2 ;  /* 0x0000001d1a1d7207 */ /* 0x000fe20001000000 */
[----:B------:R-:W-:Y:S01]  /*1a60*/  IMAD.IADD R26, R5, 0x1, R26 ;  /* 0x00000001051a7824 */ /* 0x000fe200078e021a */
[----:B------:R-:W-:-:S04]  /*1a70*/  FSETP.GT.AND P5, PT, R28, R17, PT ;  /* 0x000000111c00720b */ /* 0x000fc80003fa4000 */
[----:B------:R-:W-:Y:S01]  /*1a80*/  SEL R29, R26, R29, P4 ;  /* 0x0000001d1a1d7207 */ /* 0x000fe20002000000 */
[----:B------:R-:W-:Y:S01]  /*1a90*/  IMAD.IADD R26, R5, 0x1, R26 ;  /* 0x00000001051a7824 */ /* 0x000fe200078e021a */
[----:B------:R-:W-:-:S04]  /*1aa0*/  FSEL R28, R28, R17, P5 ;  /* 0x000000111c1c7208 */ /* 0x000fc80002800000 */
[----:B------:R-:W-:Y:S01]  /*1ab0*/  SEL R29, R26, R29, P1 ;  /* 0x0000001d1a1d7207 */ /* 0x000fe20000800000 */
[----:B------:R-:W-:-:S05]  /*1ac0*/  IMAD.IADD R26, R5, 0x1, R26 ;  /* 0x00000001051a7824 */ /* 0x000fca00078e021a */
[----:B------:R-:W-:Y:S01]  /*1ad0*/  SEL R29, R26, R29, P3 ;  /* 0x0000001d1a1d7207 */ /* 0x000fe20001800000 */
[----:B------:R-:W-:-:S05]  /*1ae0*/  IMAD.IADD R26, R5, 0x1, R26 ;  /* 0x00000001051a7824 */ /* 0x000fca00078e021a */
[----:B------:R-:W-:Y:S01]  /*1af0*/  SEL R29, R26, R29, P6 ;  /* 0x0000001d1a1d7207 */ /* 0x000fe20003000000 */
[----:B------:R-:W-:-:S05]  /*1b00*/  IMAD.IADD R26, R5, 0x1, R26 ;  /* 0x00000001051a7824 */ /* 0x000fca00078e021a */
[----:B------:R-:W-:Y:S01]  /*1b10*/  SEL R29, R26, R29, P5 ;  /* 0x0000001d1a1d7207 */ /* 0x000fe20002800000 */
[----:B------:R-:W-:Y:S02]  /*1b20*/  IMAD.IADD R26, R5, 0x1, R26 ;  /* 0x00000001051a7824 */ /* 0x000fe400078e021a */
[----:B------:R-:W-:Y:S01]  /*1b30*/  VIADD R11, R11, 0x10 ;  /* 0x000000100b0b7836 */ /* 0x000fe20000000000 */
[----:B--2---:R-:W-:-:S04]  /*1b40*/  FSETP.GT.AND P2, PT, R23, R28, PT ;  /* 0x0000001c1700720b */ /* 0x004fc80003f44000 */
[----:B------:R-:W-:-:S04]  /*1b50*/  FSEL R23, R23, R28, P2 ;  /* 0x0000001c17177208 */ /* 0x000fc80001000000 */
[----:B---3--:R-:W-:-:S04]  /*1b60*/  FSETP.GT.AND P1, PT, R16, R23, PT ;  /* 0x000000171000720b */ /* 0x008fc80003f24000 */
[----:B------:R-:W-:-:S04]  /*1b70*/  FSEL R23, R16, R23, P1 ;  /* 0x0000001710177208 */ /* 0x000fc80000800000 */
[----:B------:R-:W-:-:S04]  /*1b80*/  FSETP.GT.AND P3, PT, R18, R23, PT ;  /* 0x000000171200720b */ /* 0x000fc80003f64000 */
[----:B------:R-:W-:Y:S02]  /*1b90*/  FSEL R23, R18, R23, P3 ;  /* 0x0000001712177208 */ /* 0x000fe40001800000 */
[----:B------:R-:W-:Y:S01]  /*1ba0*/  SEL R29, R26, R29, P2 ;  /* 0x0000001d1a1d7207 */ /* 0x000fe20001000000 */
[----:B------:R-:W-:Y:S01]  /*1bb0*/  IMAD.IADD R26, R5, 0x1, R26 ;  /* 0x00000001051a7824 */ /* 0x000fe200078e021a */
[CC--:B----4-:R-:W-:Y:S02]  /*1bc0*/  FSETP.GT.AND P4, PT, R12.reuse, R23.reuse, PT ;  /* 0x000000170c00720b */ /* 0x0d0fe40003f84000 */
[----:B------:R-:W-:Y:S02]  /*1bd0*/  ISETP.NE.AND P2, PT, R11, R8, PT ;  /* 0x000000080b00720c */ /* 0x000fe40003f45270 */
[----:B------:R-:W-:Y:S02]  /*1be0*/  FSEL R23, R12, R23, P4 ;  /* 0x000000170c177208 */ /* 0x000fe40002000000 */
[----:B------:R-:W-:Y:S01]  /*1bf0*/  SEL R29, R26, R29, P1 ;  /* 0x0000001d1a1d7207 */ /* 0x000fe20000800000 */
[----:B------:R-:W-:Y:S01]  /*1c00*/  IMAD.IADD R26, R5, 0x1, R26 ;  /* 0x00000001051a7824 */ /* 0x000fe200078e021a */
[----:B------:R-:W-:-:S03]  /*1c10*/  FSETP.GT.AND P1, PT, R20, R23, PT ;  /* 0x000000171400720b */ /* 0x000fc60003f24000 */
[----:B------:R-:W-:Y:S01]  /*1c20*/  IMAD.IADD R12, R5, 0x1, R26 ;  /* 0x00000001050c7824 */ /* 0x000fe200078e021a */
[----:B------:R-:W-:Y:S02]  /*1c30*/  SEL R29, R26, R29, P3 ;  /* 0x0000001d1a1d7207 */ /* 0x000fe40001800000 */
[----:B------:R-:W-:Y:S02]  /*1c40*/  FSEL R23, R20, R23, P1 ;  /* 0x0000001714177208 */ /* 0x000fe40000800000 */
[----:B------:R-:W-:-:S05]  /*1c50*/  SEL R26, R12, R29, P4 ;  /* 0x0000001d0c1a7207 */ /* 0x000fca0002000000 */
[----:B------:R-:W-:Y:S01]  /*1c60*/  @P1 IMAD.IADD R26, R5, 0x1, R12 ;  /* 0x00000001051a1824 */ /* 0x000fe200078e020c */
[----:B------:R-:W-:Y:S06]  /*1c70*/  @P2 BRA `(.L_x_27) ;  /* 0xfffffff800782947 */ /* 0x000fec000383ffff */
[----:B------:R-:W-:-:S07]  /*1c80*/  IMAD.MOV.U32 R12, RZ, RZ, R8 ;  /* 0x000000ffff0c7224 */ /* 0x000fce00078e0008 */
.L_x_26:
[----:B------:R-:W-:-:S13]  /*1c90*/  ISETP.NE.AND P1, PT, R7, RZ, PT ;  /* 0x000000ff0700720c */ /* 0x000fda0003f25270 */
[----:B------:R-:W-:Y:S05]  /*1ca0*/  @!P1 BRA `(.L_x_28) ;  /* 0x0000000400a09947 */ /* 0x000fea0003800000 */
[----:B------:R-:W-:Y:S02]  /*1cb0*/  ISETP.GE.U32.AND P2, PT, R7, 0x8, PT ;  /* 0x000000080700780c */ /* 0x000fe40003f46070 */
[----:B------:R-:W-:-:S11]  /*1cc0*/  ISETP.NE.AND P1, PT, R9, RZ, PT ;  /* 0x000000ff0900720c */ /* 0x000fd60003f25270 */
[----:B------:R-:W-:Y:S05]  /*1cd0*/  @!P2 BRA `(.L_x_29) ;  /* 0x0000000000c4a947 */ /* 0x000fea0003800000 */
[----:B------:R-:W1:Y:S01]  /*1ce0*/  LDC.64 R16, c[0x0][0x388] ;  /* 0x0000e200ff107b82 */ /* 0x000e620000000a00 */
[----:B-----5:R-:W-:-:S04]  /*1cf0*/  IMAD R11, R5, R12, R22 ;  /* 0x0000000c050b7224 */ /* 0x020fc800078e0216 */
[----:B-1----:R-:W-:-:S05]  /*1d00*/  IMAD.WIDE R16, R11, 0x4, R16 ;  /* 0x000000040b107825 */ /* 0x002fca00078e0210 */
[----:B------:R-:W2:Y:S01]  /*1d10*/  LDG.E R24, desc[UR4][R16.64] ;  /* 0x0000000410187981 */ /* 0x000ea2000c1e1900 */
[----:B0-----:R-:W-:-:S05]  /*1d20*/  IMAD.WIDE R14, R5, 0x4, R16 ;  /* 0x00000004050e7825 */ /* 0x001fca00078e0210 */
[----:B------:R0:W3:Y:S02]  /*1d30*/  LDG.E R25, desc[UR4][R14.64] ;  /* 0x000000040e197981 */ /* 0x0000e4000c1e1900 */
[----:B0-----:R-:W-:-:S05]  /*1d40*/  IMAD.WIDE R14, R5, 0x4, R14 ;  /* 0x00000004050e7825 */ /* 0x001fca00078e020e */
[----:B------:R-:W4:Y:S01]  /*1d50*/  LDG.E R27, desc[UR4][R14.64] ;  /* 0x000000040e1b7981 */ /* 0x000f22000c1e1900 */
[----:B------:R-:W-:-:S05]  /*1d60*/  IMAD.WIDE R20, R5, 0x4, R14 ;  /* 0x0000000405147825 */ /* 0x000fca00078e020e */
[----:B------:R0:W4:Y:S02]  /*1d70*/  LDG.E R28, desc[UR4][R20.64] ;  /* 0x00000004141c7981 */ /* 0x000124000c1e1900 */
[----:B0-----:R-:W-:-:S05]  /*1d80*/  IMAD.WIDE R20, R5, 0x4, R20 ;  /* 0x0000000405147825 */ /* 0x001fca00078e0214 */
[----:B------:R-:W4:Y:S01]  /*1d90*/  LDG.E R29, desc[UR4][R20.64] ;  /* 0x00000004141d7981 */ /* 0x000f22000c1e1900 */
[----:B------:R-:W-:-:S04]  /*1da0*/  IMAD.WIDE R18, R5, 0x4, R20 ;  /* 0x0000000405127825 */ /* 0x000fc800078e0214 */
[C---:B------:R-:W-:Y:S01]  /*1db0*/  IMAD.WIDE R16, R5.reuse, 0x4, R18 ;  /* 0x0000000405107825 */ /* 0x040fe200078e0212 */
[----:B------:R-:W4:Y:S03]  /*1dc0*/  LDG.E R20, desc[UR4][R18.64] ;  /* 0x0000000412147981 */ /* 0x000f26000c1e1900 */
[----:B------:R-:W-:-:S06]  /*1dd0*/  IMAD.WIDE R14, R5, 0x4, R16 ;  /* 0x00000004050e7825 */ /* 0x000fcc00078e0210 */
[----:B------:R0:W4:Y:S04]  /*1de0*/  LDG.E R14, desc[UR4][R14.64] ;  /* 0x000000040e0e7981 */ /* 0x000128000c1e1900 */
[----:B------:R-:W4:Y:S01]  /*1df0*/  LDG.E R18, desc[UR4][R16.64] ;  /* 0x0000000410127981 */ /* 0x000f22000c1e1900 */
[----:B------:R-:W-:Y:S01]  /*1e00*/  VIADD R12, R12, 0x8 ;  /* 0x000000080c0c7836 */ /* 0x000fe20000000000 */
[----:B--2---:R-:W-:-:S04]  /*1e10*/  FSETP.GT.AND P3, PT, R24, R23, PT ;  /* 0x000000171800720b */ /* 0x004fc80003f64000 */
[----:B------:R-:W-:-:S04]  /*1e20*/  FSEL R24, R24, R23, P3 ;  /* 0x0000001718187208 */ /* 0x000fc80001800000 */
[----:B---3--:R-:W-:-:S04]  /*1e30*/  FSETP.GT.AND P6, PT, R25, R24, PT ;  /* 0x000000181900720b */ /* 0x008fc80003fc4000 */
[----:B------:R-:W-:-:S04]  /*1e40*/  FSEL R24, R25, R24, P6 ;  /* 0x0000001819187208 */ /* 0x000fc80003000000 */
[----:B----4-:R-:W-:-:S04]  /*1e50*/  FSETP.GT.AND P5, PT, R27, R24, PT ;  /* 0x000000181b00720b */ /* 0x010fc80003fa4000 */
[----:B------:R-:W-:-:S04]  /*1e60*/  FSEL R27, R27, R24, P5 ;  /* 0x000000181b1b7208 */ /* 0x000fc80002800000 */
[----:B------:R-:W-:-:S04]  /*1e70*/  FSETP.GT.AND P4, PT, R28, R27, PT ;  /* 0x0000001b1c00720b */ /* 0x000fc80003f84000 */
[----:B------:R-:W-:Y:S02]  /*1e80*/  FSEL R28, R28, R27, P4 ;  /* 0x0000001b1c1c7208 */ /* 0x000fe40002000000 */
[----:B------:R-:W-:Y:S02]  /*1e90*/  SEL R26, R11, R26, P3 ;  /* 0x0000001a0b1a7207 */ /* 0x000fe40001800000 */
[----:B------:R-:W-:-:S04]  /*1ea0*/  FSETP.GT.AND P2, PT, R29, R28, PT ;  /* 0x0000001c1d00720b */ /* 0x000fc80003f44000 */
[----:B------:R-:W-:Y:S01]  /*1eb0*/  FSEL R29, R29, R28, P2 ;  /* 0x0000001c1d1d7208 */ /* 0x000fe20001000000 */
[----:B------:R-:W-:-:S03]  /*1ec0*/  IMAD.IADD R11, R5, 0x1, R11 ;  /* 0x00000001050b7824 */ /* 0x000fc600078e020b */
[----:B------:R-:W-:Y:S01]  /*1ed0*/  FSETP.GT.AND P3, PT, R20, R29, PT ;  /* 0x0000001d1400720b */ /* 0x000fe20003f64000 */
[----:B0-----:R-:W-:-:S03]  /*1ee0*/  IMAD.IADD R15, R5, 0x1, R11 ;  /* 0x00000001050f7824 */ /* 0x001fc600078e020b */
[----:B------:R-:W-:Y:S02]  /*1ef0*/  FSEL R29, R20, R29, P3 ;  /* 0x0000001d141d7208 */ /* 0x000fe40001800000 */
[----:B------:R-:W-:Y:S01]  /*1f00*/  SEL R26, R11, R26, P6 ;  /* 0x0000001a0b1a7207 */ /* 0x000fe20003000000 */
[----:B------:R-:W-:-:S03]  /*1f10*/  IMAD.IADD R11, R5, 0x1, R15 ;  /* 0x00000001050b7824 */ /* 0x000fc600078e020f */
[----:B------:R-:W-:Y:S02]  /*1f20*/  SEL R26, R15, R26, P5 ;  /* 0x0000001a0f1a7207 */ /* 0x000fe40002800000 */
[----:B------:R-:W-:Y:S01]  /*1f30*/  FSETP.GT.AND P6, PT, R18, R29, PT ;  /* 0x0000001d1200720b */ /* 0x000fe20003fc4000 */
[----:B------:R-:W-:-:S03]  /*1f40*/  IMAD.IADD R15, R5, 0x1, R11 ;  /* 0x00000001050f7824 */ /* 0x000fc600078e020b */
[----:B------:R-:W-:Y:S02]  /*1f50*/  FSEL R23, R18, R29, P6 ;  /* 0x0000001d12177208 */ /* 0x000fe40003000000 */
[----:B------:R-:W-:Y:S02]  /*1f60*/  SEL R26, R11, R26, P4 ;  /* 0x0000001a0b1a7207 */ /* 0x000fe40002000000 */
[----:B------:R-:W-:Y:S01]  /*1f70*/  FSETP.GT.AND P4, PT, R14, R23, PT ;  /* 0x000000170e00720b */ /* 0x000fe20003f84000 */
[----:B------:R-:W-:Y:S01]  /*1f80*/  IMAD.IADD R11, R5, 0x1, R15 ;  /* 0x00000001050b7824 */ /* 0x000fe200078e020f */
[----:B------:R-:W-:-:S03]  /*1f90*/  SEL R26, R15, R26, P2 ;  /* 0x0000001a0f1a7207 */ /* 0x000fc60001000000 */
[----:B------:R-:W-:Y:S01]  /*1fa0*/  IMAD.IADD R15, R5, 0x1, R11 ;  /* 0x00000001050f7824 */ /* 0x000fe200078e020b */
[----:B------:R-:W-:Y:S02]  /*1fb0*/  SEL R26, R11, R26, P3 ;  /* 0x0000001a0b1a7207 */ /* 0x000fe40001800000 */
[----:B------:R-:W-:Y:S02]  /*1fc0*/  FSEL R23, R14, R23, P4 ;  /* 0x000000170e177208 */ /* 0x000fe40002000000 */
[----:B------:R-:W-:-:S03]  /*1fd0*/  SEL R26, R15, R26, P6 ;  /* 0x0000001a0f1a7207 */ /* 0x000fc60003000000 */
[----:B------:R-:W-:-:S07]  /*1fe0*/  @P4 IMAD.IADD R26, R5, 0x1, R15 ;  /* 0x00000001051a4824 */ /* 0x000fce00078e020f */
.L_x_29:
        /* <DEDUP_REMOVED lines=8> */
[----:B------:R-:W-:-:S05]  /*2070*/  IMAD.WIDE R18, R5, 0x4, R20 ;  /* 0x0000000405127825 */ /* 0x000fca00078e0214 */
[----:B------:R1:W3:Y:S01]  /*2080*/  LDG.E R28, desc[UR4][R18.64] ;  /* 0x00000004121c7981 */ /* 0x0002e2000c1e1900 */
[----:B------:R-:W-:-:S05]  /*2090*/  IMAD.WIDE R16, R5, 0x4, R18 ;  /* 0x0000000405107825 */ /* 0x000fca00078e0212 */
[----:B------:R4:W3:Y:S01]  /*20a0*/  LDG.E R25, desc[UR4][R16.64] ;  /* 0x0000000410197981 */ /* 0x0008e2000c1e1900 */
[----:B0-----:R-:W-:-:S06]  /*20b0*/  IMAD.WIDE R14, R5, 0x4, R16 ;  /* 0x00000004050e7825 */ /* 0x001fcc00078e0210 */
[----:B------:R-:W3:Y:S01]  /*20c0*/  LDG.E R14, desc[UR4][R14.64] ;  /* 0x000000040e0e7981 */ /* 0x000ee2000c1e1900 */
[C---:B-1----:R-:W-:Y:S02]  /*20d0*/  IMAD.IADD R18, R5.reuse, 0x1, R11 ;  /* 0x0000000105127824 */ /* 0x042fe400078e020b */
[----:B------:R-:W-:Y:S02]  /*20e0*/  VIADD R12, R12, 0x4 ;  /* 0x000000040c0c7836 */ /* 0x000fe40000000000 */
[----:B----4-:R-:W-:Y:S01]  /*20f0*/  IMAD.IADD R16, R5, 0x1, R18 ;  /* 0x0000000105107824 */ /* 0x010fe200078e0212 */
[----:B--2---:R-:W-:-:S04]  /*2100*/  FSETP.GT.AND P1, PT, R24, R23, PT ;  /* 0x000000171800720b */ /* 0x004fc80003f24000 */
[----:B------:R-:W-:Y:S02]  /*2110*/  FSEL R23, R24, R23, P1 ;  /* 0x0000001718177208 */ /* 0x000fe40000800000 */
[----:B------:R-:W-:Y:S02]  /*2120*/  SEL R11, R11, R26, P1 ;  /* 0x0000001a0b0b7207 */ /* 0x000fe40000800000 */
[----:B---3--:R-:W-:-:S04]  /*2130*/  FSETP.GT.AND P3, PT, R28, R23, PT ;  /* 0x000000171c00720b */ /* 0x008fc80003f64000 */
[----:B------:R-:W-:Y:S02]  /*2140*/  FSEL R23, R28, R23, P3 ;  /* 0x000000171c177208 */ /* 0x000fe40001800000 */
[----:B------:R-:W-:Y:S02]  /*2150*/  SEL R11, R18, R11, P3 ;  /* 0x0000000b120b7207 */ /* 0x000fe40001800000 */
[----:B------:R-:W-:-:S04]  /*2160*/  FSETP.GT.AND P4, PT, R25, R23, PT ;  /* 0x000000171900720b */ /* 0x000fc80003f84000 */
[----:B------:R-:W-:Y:S02]  /*2170*/  FSEL R23, R25, R23, P4 ;  /* 0x0000001719177208 */ /* 0x000fe40002000000 */
[----:B------:R-:W-:Y:S02]  /*2180*/  SEL R26, R16, R11, P4 ;  /* 0x0000000b101a7207 */ /* 0x000fe40002000000 */
[----:B------:R-:W-:-:S04]  /*2190*/  FSETP.GT.AND P5, PT, R14, R23, PT ;  /* 0x000000170e00720b */ /* 0x000fc80003fa4000 */
[----:B------:R-:W-:-:S09]  /*21a0*/  FSEL R23, R14, R23, P5 ;  /* 0x000000170e177208 */ /* 0x000fd20002800000 */
[----:B------:R-:W-:-:S07]  /*21b0*/  @P5 IMAD.IADD R26, R5, 0x1, R16 ;  /* 0x00000001051a5824 */ /* 0x000fce00078e0210 */
.L_x_30:
[----:B------:R-:W-:Y:S05]  /*21c0*/  @!P2 BRA `(.L_x_28) ;  /* 0x000000000058a947 */ /* 0x000fea0003800000 */
[----:B0-----:R-:W0:Y:S01]  /*21d0*/  LDC.64 R14, c[0x0][0x388] ;  /* 0x0000e200ff0e7b82 */ /* 0x001e220000000a00 */
[----:B-----5:R-:W-:-:S04]  /*21e0*/  IMAD R11, R5, R12, R22 ;  /* 0x0000000c050b7224 */ /* 0x020fc800078e0216 */
[----:B0-----:R-:W-:-:S05]  /*21f0*/  IMAD.WIDE R14, R11, 0x4, R14 ;  /* 0x000000040b0e7825 */ /* 0x001fca00078e020e */
[----:B------:R-:W2:Y:S01]  /*2200*/  LDG.E R12, desc[UR4][R14.64] ;  /* 0x000000040e0c7981 */ /* 0x000ea2000c1e1900 */
[----:B------:R-:W-:Y:S02]  /*2210*/  ISETP.NE.AND P2, PT, R10, 0x1, PT ;  /* 0x000000010a00780c */ /* 0x000fe40003f45270 */
[----:B--2---:R-:W-:-:S04]  /*2220*/  FSETP.GT.AND P1, PT, R12, R23, PT ;  /* 0x000000170c00720b */ /* 0x004fc80003f24000 */
[----:B------:R-:W-:Y:S02]  /*2230*/  FSEL R23, R12, R23, P1 ;  /* 0x000000170c177208 */ /* 0x000fe40000800000 */
[----:B------:R-:W-:-:S05]  /*2240*/  SEL R26, R11, R26, P1 ;  /* 0x0000001a0b1a7207 */ /* 0x000fca0000800000 */
[----:B------:R-:W-:Y:S05]  /*2250*/  @!P2 BRA `(.L_x_28) ;  /* 0x000000000034a947 */ /* 0x000fea0003800000 */
[----:B------:R-:W-:-:S05]  /*2260*/  IMAD.WIDE R14, R5, 0x4, R14 ;  /* 0x00000004050e7825 */ /* 0x000fca00078e020e */
[----:B------:R-:W2:Y:S01]  /*2270*/  LDG.E R12, desc[UR4][R14.64] ;  /* 0x000000040e0c7981 */ /* 0x000ea2000c1e1900 */
[----:B------:R-:W-:Y:S01]  /*2280*/  ISETP.NE.AND P2, PT, R10, 0x2, PT ;  /* 0x000000020a00780c */ /* 0x000fe20003f45270 */
[----:B------:R-:W-:Y:S01]  /*2290*/  IMAD.IADD R11, R5, 0x1, R11 ;  /* 0x00000001050b7824 */ /* 0x000fe200078e020b */
[----:B--2---:R-:W-:-:S04]  /*22a0*/  FSETP.GT.AND P1, PT, R12, R23, PT ;  /* 0x000000170c00720b */ /* 0x004fc80003f24000 */
[----:B------:R-:W-:Y:S02]  /*22b0*/  FSEL R23, R12, R23, P1 ;  /* 0x000000170c177208 */ /* 0x000fe40000800000 */
[----:B------:R-:W-:-:S05]  /*22c0*/  SEL R26, R11, R26, P1 ;  /* 0x0000001a0b1a7207 */ /* 0x000fca0000800000 */
[----:B------:R-:W-:Y:S05]  /*22d0*/  @!P2 BRA `(.L_x_28) ;  /* 0x000000000014a947 */ /* 0x000fea0003800000 */
[----:B------:R-:W-:-:S06]  /*22e0*/  IMAD.WIDE R14, R5, 0x4, R14 ;  /* 0x00000004050e7825 */ /* 0x000fcc00078e020e */
[----:B------:R-:W2:Y:S02]  /*22f0*/  LDG.E R14, desc[UR4][R14.64] ;  /* 0x000000040e0e7981 */ /* 0x000ea4000c1e1900 */
[----:B--2---:R-:W-:-:S13]  /*2300*/  FSETP.GT.AND P1, PT, R14, R23, PT ;  /* 0x000000170e00720b */ /* 0x004fda0003f24000 */
[----:B------:R-:W-:Y:S02]  /*2310*/  @P1 IMAD.IADD R26, R5, 0x1, R11 ;  /* 0x00000001051a1824 */ /* 0x000fe400078e020b */
[----:B------:R-:W-:-:S07]  /*2320*/  @P1 IMAD.MOV.U32 R23, RZ, RZ, R14 ;  /* 0x000000ffff171224 */ /* 0x000fce00078e000e */
.L_x_28:
[----:B------:R-:W-:Y:S05]  /*2330*/  @P0 BRA `(.L_x_31) ;  /* 0xfffffff000a80947 */ /* 0x000fea000383ffff */
[----:B------:R-:W-:-:S07]  /*2340*/  SHF.R.S32.HI R27, RZ, 0x1f, R26 ;  /* 0x0000001fff1b7819 */ /* 0x000fce000001141a */
.L_x_25:
[----:B------:R-:W1:Y:S01]  /*2350*/  LDCU.64 UR6, c[0x0][0x398] ;  /* 0x00007300ff0677ac */ /* 0x000e620008000a00 */
[----:B------:R-:W2:Y:S01]  /*2360*/  LDC.64 R6, c[0x0][0x380] ;  /* 0x0000e000ff067b82 */ /* 0x000ea20000000a00 */
[----:B------:R-:W-:Y:S01]  /*2370*/  IMAD.MOV.U32 R9, RZ, RZ, 0x3f800000 ;  /* 0x3f800000ff097424 */ /* 0x000fe200078e00ff */
[----:B-1----:R-:W-:-:S04]  /*2380*/  LEA R4, P0, R26, UR6, 0x2 ;  /* 0x000000061a047c11 */ /* 0x002fc8000f8010ff */
[----:B-----5:R-:W-:-:S05]  /*2390*/  LEA.HI.X R5, R26, UR7, R27, 0x2, P0 ;  /* 0x000000071a057c11 */ /* 0x020fca00080f141b */
[----:B------:R1:W-:Y:S04]  /*23a0*/  STG.E desc[UR4][R4.64], R9 ;  /* 0x0000000904007986 */ /* 0x0003e8000c101904 */
[----:B--2---:R-:W2:Y:S01]  /*23b0*/  LDG.E R7, desc[UR4][R6.64+0x14] ;  /* 0x0000140406077981 */ /* 0x004ea2000c1e1900 */
[----:B------:R-:W-:-:S05]  /*23c0*/  IMAD.IADD R0, R3, 0x1, R0 ;  /* 0x0000000103007824 */ /* 0x000fca00078e0200 */
[----:B--2---:R-:W-:-:S13]  /*23d0*/  ISETP.GE.AND P0, PT, R0, R7, PT ;  /* 0x000000070000720c */ /* 0x004fda0003f06270 */
[----:B-1----:R-:W-:Y:S05]  /*23e0*/  @!P0 BRA `(.L_x_32) ;  /* 0xffffffdc00348947 */ /* 0x002fea000383ffff */
[----:B------:R-:W-:Y:S05]  /*23f0*/  EXIT ;  /* 0x000000000000794d */ /* 0x000fea0003800000 */
.L_x_33:
        /* <DEDUP_REMOVED lines=16> */
.L_x_36:


//--------------------- .nv.shared.reserved.0     --------------------------
	.section	.nv.shared.reserved.0,"aw",@nobits
	.weak		__nv_reservedSMEM_offset_0_alias
	.size		__nv_reservedSMEM_offset_0_alias, 0, 64
	.other		__nv_reservedSMEM_offset_0_alias,@"STO_CUDA_RESERVED_SHARED STV_DEFAULT"
__nv_reservedSMEM_offset_0_alias:
	.zero		0
	.zero		64


//--------------------- .nv.constant0.inputs_gradients --------------------------
	.section	.nv.constant0.inputs_gradients,"a",@progbits
	.sectionflags	@""
	.align	4
.nv.constant0.inputs_gradients:
	.zero		920


//--------------------- .nv.constant0.max_pooling_2d --------------------------
	.section	.nv.constant0.max_pooling_2d,"a",@progbits
	.sectionflags	@""
	.align	4
.nv.constant0.max_pooling_2d:
	.zero		920


//--------------------- .nv.constant0.training_max_pooling_2d --------------------------
	.section	.nv.constant0.training_max_pooling_2d,"a",@progbits
	.sectionflags	@""
	.align	4
.nv.constant0.training_max_pooling_2d:
	.zero		928


//--------------------- SYMBOLS --------------------------

	.type		.nv.reservedSmem.offset0,@object
	.size		.nv.reservedSmem.offset0,0x4
